//
// Generated by NVIDIA NVVM Compiler
//
// Compiler Build ID: CL-36424714
// Cuda compilation tools, release 13.0, V13.0.88
// Based on NVVM 20.0.0
//

.version 9.0
.target sm_100
.address_size 64

	// .globl	_Z21reset_clusters_kernelP7clusteri

.visible .entry _Z21reset_clusters_kernelP7clusteri(
	.param .u64 .ptr .align 1 _Z21reset_clusters_kernelP7clusteri_param_0,
	.param .u32 _Z21reset_clusters_kernelP7clusteri_param_1
)
{
	.reg .pred 	%p<2>;
	.reg .b32 	%r<6>;
	.reg .b64 	%rd<6>;

	ld.param.u64 	%rd1, [_Z21reset_clusters_kernelP7clusteri_param_0];
	ld.param.u32 	%r2, [_Z21reset_clusters_kernelP7clusteri_param_1];
	mov.u32 	%r3, %ctaid.x;
	mov.u32 	%r4, %ntid.x;
	mov.u32 	%r5, %tid.x;
	mad.lo.s32 	%r1, %r3, %r4, %r5;
	setp.ge.s32 	%p1, %r1, %r2;
	@%p1 bra 	$L__BB0_2;
	cvta.to.global.u64 	%rd2, %rd1;
	mul.wide.s32 	%rd3, %r1, 24;
	add.s64 	%rd4, %rd2, %rd3;
	mov.b64 	%rd5, 0;
	st.global.u64 	[%rd4], %rd5;
	st.global.u64 	[%rd4+8], %rd5;
	st.global.u64 	[%rd4+16], %rd5;
$L__BB0_2:
	ret;

}
	// .globl	_Z26accumulate_clusters_kernelPK11observationP7clustermi
.visible .entry _Z26accumulate_clusters_kernelPK11observationP7clustermi(
	.param .u64 .ptr .align 1 _Z26accumulate_clusters_kernelPK11observationP7clustermi_param_0,
	.param .u64 .ptr .align 1 _Z26accumulate_clusters_kernelPK11observationP7clustermi_param_1,
	.param .u64 _Z26accumulate_clusters_kernelPK11observationP7clustermi_param_2,
	.param .u32 _Z26accumulate_clusters_kernelPK11observationP7clustermi_param_3
)
{
	.reg .pred 	%p<5>;
	.reg .b32 	%r<6>;
	.reg .b64 	%rd<14>;
	.reg .b64 	%fd<5>;

	ld.param.u64 	%rd3, [_Z26accumulate_clusters_kernelPK11observationP7clustermi_param_0];
	ld.param.u64 	%rd4, [_Z26accumulate_clusters_kernelPK11observationP7clustermi_param_1];
	ld.param.u64 	%rd5, [_Z26accumulate_clusters_kernelPK11observationP7clustermi_param_2];
	ld.param.u32 	%r2, [_Z26accumulate_clusters_kernelPK11observationP7clustermi_param_3];
	mov.u32 	%r3, %ctaid.x;
	mov.u32 	%r4, %ntid.x;
	mul.wide.u32 	%rd6, %r3, %r4;
	mov.u32 	%r5, %tid.x;
	cvt.u64.u32 	%rd7, %r5;
	add.s64 	%rd1, %rd6, %rd7;
	setp.ge.u64 	%p1, %rd1, %rd5;
	@%p1 bra 	$L__BB1_3;
	cvta.to.global.u64 	%rd8, %rd3;
	mad.lo.s64 	%rd9, %rd1, 24, %rd8;
	add.s64 	%rd2, %rd9, 16;
	ld.global.u32 	%r1, [%rd9+16];
	setp.lt.s32 	%p2, %r1, 0;
	setp.ge.s32 	%p3, %r1, %r2;
	or.pred  	%p4, %p2, %p3;
	@%p4 bra 	$L__BB1_3;
	cvta.to.global.u64 	%rd10, %rd4;
	mul.wide.u32 	%rd11, %r1, 24;
	add.s64 	%rd12, %rd10, %rd11;
	ld.global.f64 	%fd1, [%rd2+-16];
	atom.global.add.f64 	%fd2, [%rd12], %fd1;
	ld.global.f64 	%fd3, [%rd2+-8];
	atom.global.add.f64 	%fd4, [%rd12+8], %fd3;
	atom.global.add.u64 	%rd13, [%rd12+16], 1;
$L__BB1_3:
	ret;

}
	// .globl	_Z24finalize_clusters_kernelP7clusteri
.visible .entry _Z24finalize_clusters_kernelP7clusteri(
	.param .u64 .ptr .align 1 _Z24finalize_clusters_kernelP7clusteri_param_0,
	.param .u32 _Z24finalize_clusters_kernelP7clusteri_param_1
)
{
	.reg .pred 	%p<3>;
	.reg .b32 	%r<6>;
	.reg .b64 	%rd<7>;
	.reg .b64 	%fd<6>;

	ld.param.u64 	%rd3, [_Z24finalize_clusters_kernelP7clusteri_param_0];
	ld.param.u32 	%r2, [_Z24finalize_clusters_kernelP7clusteri_param_1];
	mov.u32 	%r3, %ctaid.x;
	mov.u32 	%r4, %ntid.x;
	mov.u32 	%r5, %tid.x;
	mad.lo.s32 	%r1, %r3, %r4, %r5;
	setp.ge.s32 	%p1, %r1, %r2;
	@%p1 bra 	$L__BB2_3;
	cvta.to.global.u64 	%rd4, %rd3;
	mul.wide.s32 	%rd5, %r1, 24;
	add.s64 	%rd6, %rd4, %rd5;
	add.s64 	%rd1, %rd6, 16;
	ld.global.u64 	%rd2, [%rd6+16];
	setp.eq.s64 	%p2, %rd2, 0;
	@%p2 bra 	$L__BB2_3;
	ld.global.f64 	%fd1, [%rd1+-16];
	cvt.rn.f64.u64 	%fd2, %rd2;
	div.rn.f64 	%fd3, %fd1, %fd2;
	st.global.f64 	[%rd1+-16], %fd3;
	ld.global.f64 	%fd4, [%rd1+-8];
	div.rn.f64 	%fd5, %fd4, %fd2;
	st.global.f64 	[%rd1+-8], %fd5;
$L__BB2_3:
	ret;

}
	// .globl	_Z22assign_clusters_kernelP11observationPK7clusterimPj
.visible .entry _Z22assign_clusters_kernelP11observationPK7clusterimPj(
	.param .u64 .ptr .align 1 _Z22assign_clusters_kernelP11observationPK7clusterimPj_param_0,
	.param .u64 .ptr .align 1 _Z22assign_clusters_kernelP11observationPK7clusterimPj_param_1,
	.param .u32 _Z22assign_clusters_kernelP11observationPK7clusterimPj_param_2,
	.param .u64 _Z22assign_clusters_kernelP11observationPK7clusterimPj_param_3,
	.param .u64 .ptr .align 1 _Z22assign_clusters_kernelP11observationPK7clusterimPj_param_4
)
{
	.reg .pred 	%p<27>;
	.reg .b32 	%r<72>;
	.reg .b64 	%rd<22>;
	.reg .b64 	%fd<117>;

	ld.param.u64 	%rd7, [_Z22assign_clusters_kernelP11observationPK7clusterimPj_param_0];
	ld.param.u64 	%rd9, [_Z22assign_clusters_kernelP11observationPK7clusterimPj_param_1];
	ld.param.u32 	%r23, [_Z22assign_clusters_kernelP11observationPK7clusterimPj_param_2];
	ld.param.u64 	%rd10, [_Z22assign_clusters_kernelP11observationPK7clusterimPj_param_3];
	ld.param.u64 	%rd8, [_Z22assign_clusters_kernelP11observationPK7clusterimPj_param_4];
	cvta.to.global.u64 	%rd1, %rd9;
	mov.u32 	%r24, %ctaid.x;
	mov.u32 	%r25, %ntid.x;
	mul.wide.u32 	%rd11, %r24, %r25;
	mov.u32 	%r26, %tid.x;
	cvt.u64.u32 	%rd12, %r26;
	add.s64 	%rd2, %rd11, %rd12;
	setp.ge.u64 	%p1, %rd2, %rd10;
	@%p1 bra 	$L__BB3_15;
	cvta.to.global.u64 	%rd13, %rd7;
	mad.lo.s64 	%rd3, %rd2, 24, %rd13;
	setp.lt.s32 	%p2, %r23, 1;
	mov.b32 	%r71, -1;
	@%p2 bra 	$L__BB3_13;
	ld.global.f64 	%fd1, [%rd3];
	ld.global.f64 	%fd2, [%rd3+8];
	and.b32  	%r1, %r23, 7;
	setp.lt.u32 	%p3, %r23, 8;
	mov.f64 	%fd114, 0d7FEFFFFFFFFFFFFF;
	mov.b32 	%r71, -1;
	mov.b32 	%r66, 0;
	@%p3 bra 	$L__BB3_5;
	and.b32  	%r66, %r23, 2147483640;
	add.s64 	%rd21, %rd1, 96;
	mov.f64 	%fd114, 0d7FEFFFFFFFFFFFFF;
	mov.b32 	%r71, -1;
	mov.b32 	%r60, 0;
$L__BB3_4:
	.pragma "nounroll";
	ld.global.f64 	%fd12, [%rd21+-96];
	sub.f64 	%fd13, %fd12, %fd1;
	ld.global.f64 	%fd14, [%rd21+-88];
	sub.f64 	%fd15, %fd14, %fd2;
	mul.f64 	%fd16, %fd15, %fd15;
	fma.rn.f64 	%fd17, %fd13, %fd13, %fd16;
	setp.lt.f64 	%p4, %fd17, %fd114;
	selp.f64 	%fd18, %fd17, %fd114, %p4;
	selp.b32 	%r33, %r60, %r71, %p4;
	ld.global.f64 	%fd19, [%rd21+-72];
	sub.f64 	%fd20, %fd19, %fd1;
	ld.global.f64 	%fd21, [%rd21+-64];
	sub.f64 	%fd22, %fd21, %fd2;
	mul.f64 	%fd23, %fd22, %fd22;
	fma.rn.f64 	%fd24, %fd20, %fd20, %fd23;
	setp.lt.f64 	%p5, %fd24, %fd18;
	selp.f64 	%fd25, %fd24, %fd18, %p5;
	add.s32 	%r34, %r60, 1;
	selp.b32 	%r35, %r34, %r33, %p5;
	ld.global.f64 	%fd26, [%rd21+-48];
	sub.f64 	%fd27, %fd26, %fd1;
	ld.global.f64 	%fd28, [%rd21+-40];
	sub.f64 	%fd29, %fd28, %fd2;
	mul.f64 	%fd30, %fd29, %fd29;
	fma.rn.f64 	%fd31, %fd27, %fd27, %fd30;
	setp.lt.f64 	%p6, %fd31, %fd25;
	selp.f64 	%fd32, %fd31, %fd25, %p6;
	add.s32 	%r36, %r60, 2;
	selp.b32 	%r37, %r36, %r35, %p6;
	ld.global.f64 	%fd33, [%rd21+-24];
	sub.f64 	%fd34, %fd33, %fd1;
	ld.global.f64 	%fd35, [%rd21+-16];
	sub.f64 	%fd36, %fd35, %fd2;
	mul.f64 	%fd37, %fd36, %fd36;
	fma.rn.f64 	%fd38, %fd34, %fd34, %fd37;
	setp.lt.f64 	%p7, %fd38, %fd32;
	selp.f64 	%fd39, %fd38, %fd32, %p7;
	add.s32 	%r38, %r60, 3;
	selp.b32 	%r39, %r38, %r37, %p7;
	ld.global.f64 	%fd40, [%rd21];
	sub.f64 	%fd41, %fd40, %fd1;
	ld.global.f64 	%fd42, [%rd21+8];
	sub.f64 	%fd43, %fd42, %fd2;
	mul.f64 	%fd44, %fd43, %fd43;
	fma.rn.f64 	%fd45, %fd41, %fd41, %fd44;
	setp.lt.f64 	%p8, %fd45, %fd39;
	selp.f64 	%fd46, %fd45, %fd39, %p8;
	add.s32 	%r40, %r60, 4;
	selp.b32 	%r41, %r40, %r39, %p8;
	ld.global.f64 	%fd47, [%rd21+24];
	sub.f64 	%fd48, %fd47, %fd1;
	ld.global.f64 	%fd49, [%rd21+32];
	sub.f64 	%fd50, %fd49, %fd2;
	mul.f64 	%fd51, %fd50, %fd50;
	fma.rn.f64 	%fd52, %fd48, %fd48, %fd51;
	setp.lt.f64 	%p9, %fd52, %fd46;
	selp.f64 	%fd53, %fd52, %fd46, %p9;
	add.s32 	%r42, %r60, 5;
	selp.b32 	%r43, %r42, %r41, %p9;
	ld.global.f64 	%fd54, [%rd21+48];
	sub.f64 	%fd55, %fd54, %fd1;
	ld.global.f64 	%fd56, [%rd21+56];
	sub.f64 	%fd57, %fd56, %fd2;
	mul.f64 	%fd58, %fd57, %fd57;
	fma.rn.f64 	%fd59, %fd55, %fd55, %fd58;
	setp.lt.f64 	%p10, %fd59, %fd53;
	selp.f64 	%fd60, %fd59, %fd53, %p10;
	add.s32 	%r44, %r60, 6;
	selp.b32 	%r45, %r44, %r43, %p10;
	ld.global.f64 	%fd61, [%rd21+72];
	sub.f64 	%fd62, %fd61, %fd1;
	ld.global.f64 	%fd63, [%rd21+80];
	sub.f64 	%fd64, %fd63, %fd2;
	mul.f64 	%fd65, %fd64, %fd64;
	fma.rn.f64 	%fd66, %fd62, %fd62, %fd65;
	setp.lt.f64 	%p11, %fd66, %fd60;
	selp.f64 	%fd114, %fd66, %fd60, %p11;
	add.s32 	%r46, %r60, 7;
	selp.b32 	%r71, %r46, %r45, %p11;
	add.s64 	%rd21, %rd21, 192;
	add.s32 	%r60, %r60, 8;
	setp.ne.s32 	%p12, %r60, %r66;
	@%p12 bra 	$L__BB3_4;
$L__BB3_5:
	setp.eq.s32 	%p13, %r1, 0;
	@%p13 bra 	$L__BB3_13;
	and.b32  	%r10, %r23, 3;
	setp.lt.u32 	%p14, %r1, 4;
	@%p14 bra 	$L__BB3_8;
	mul.wide.u32 	%rd14, %r66, 24;
	add.s64 	%rd15, %rd1, %rd14;
	ld.global.f64 	%fd67, [%rd15];
	sub.f64 	%fd68, %fd67, %fd1;
	ld.global.f64 	%fd69, [%rd15+8];
	sub.f64 	%fd70, %fd69, %fd2;
	mul.f64 	%fd71, %fd70, %fd70;
	fma.rn.f64 	%fd72, %fd68, %fd68, %fd71;
	setp.lt.f64 	%p15, %fd72, %fd114;
	selp.f64 	%fd73, %fd72, %fd114, %p15;
	selp.b32 	%r48, %r66, %r71, %p15;
	add.s32 	%r49, %r66, 1;
	ld.global.f64 	%fd74, [%rd15+24];
	sub.f64 	%fd75, %fd74, %fd1;
	ld.global.f64 	%fd76, [%rd15+32];
	sub.f64 	%fd77, %fd76, %fd2;
	mul.f64 	%fd78, %fd77, %fd77;
	fma.rn.f64 	%fd79, %fd75, %fd75, %fd78;
	setp.lt.f64 	%p16, %fd79, %fd73;
	selp.f64 	%fd80, %fd79, %fd73, %p16;
	selp.b32 	%r50, %r49, %r48, %p16;
	add.s32 	%r51, %r66, 2;
	ld.global.f64 	%fd81, [%rd15+48];
	sub.f64 	%fd82, %fd81, %fd1;
	ld.global.f64 	%fd83, [%rd15+56];
	sub.f64 	%fd84, %fd83, %fd2;
	mul.f64 	%fd85, %fd84, %fd84;
	fma.rn.f64 	%fd86, %fd82, %fd82, %fd85;
	setp.lt.f64 	%p17, %fd86, %fd80;
	selp.f64 	%fd87, %fd86, %fd80, %p17;
	selp.b32 	%r52, %r51, %r50, %p17;
	add.s32 	%r53, %r66, 3;
	ld.global.f64 	%fd88, [%rd15+72];
	sub.f64 	%fd89, %fd88, %fd1;
	ld.global.f64 	%fd90, [%rd15+80];
	sub.f64 	%fd91, %fd90, %fd2;
	mul.f64 	%fd92, %fd91, %fd91;
	fma.rn.f64 	%fd93, %fd89, %fd89, %fd92;
	setp.lt.f64 	%p18, %fd93, %fd87;
	selp.f64 	%fd114, %fd93, %fd87, %p18;
	selp.b32 	%r71, %r53, %r52, %p18;
	add.s32 	%r66, %r66, 4;
$L__BB3_8:
	setp.eq.s32 	%p19, %r10, 0;
	@%p19 bra 	$L__BB3_13;
	setp.eq.s32 	%p20, %r10, 1;
	@%p20 bra 	$L__BB3_11;
	mul.wide.u32 	%rd16, %r66, 24;
	add.s64 	%rd17, %rd1, %rd16;
	ld.global.f64 	%fd94, [%rd17];
	sub.f64 	%fd95, %fd94, %fd1;
	ld.global.f64 	%fd96, [%rd17+8];
	sub.f64 	%fd97, %fd96, %fd2;
	mul.f64 	%fd98, %fd97, %fd97;
	fma.rn.f64 	%fd99, %fd95, %fd95, %fd98;
	setp.lt.f64 	%p21, %fd99, %fd114;
	selp.f64 	%fd100, %fd99, %fd114, %p21;
	selp.b32 	%r55, %r66, %r71, %p21;
	add.s32 	%r56, %r66, 1;
	ld.global.f64 	%fd101, [%rd17+24];
	sub.f64 	%fd102, %fd101, %fd1;
	ld.global.f64 	%fd103, [%rd17+32];
	sub.f64 	%fd104, %fd103, %fd2;
	mul.f64 	%fd105, %fd104, %fd104;
	fma.rn.f64 	%fd106, %fd102, %fd102, %fd105;
	setp.lt.f64 	%p22, %fd106, %fd100;
	selp.f64 	%fd114, %fd106, %fd100, %p22;
	selp.b32 	%r71, %r56, %r55, %p22;
	add.s32 	%r66, %r66, 2;
$L__BB3_11:
	and.b32  	%r57, %r23, 1;
	setp.eq.b32 	%p23, %r57, 1;
	not.pred 	%p24, %p23;
	@%p24 bra 	$L__BB3_13;
	mul.wide.u32 	%rd18, %r66, 24;
	add.s64 	%rd19, %rd1, %rd18;
	ld.global.f64 	%fd107, [%rd19];
	sub.f64 	%fd108, %fd107, %fd1;
	ld.global.f64 	%fd109, [%rd19+8];
	sub.f64 	%fd110, %fd109, %fd2;
	mul.f64 	%fd111, %fd110, %fd110;
	fma.rn.f64 	%fd112, %fd108, %fd108, %fd111;
	setp.lt.f64 	%p25, %fd112, %fd114;
	selp.b32 	%r71, %r66, %r71, %p25;
$L__BB3_13:
	ld.global.u32 	%r58, [%rd3+16];
	setp.eq.s32 	%p26, %r71, %r58;
	@%p26 bra 	$L__BB3_15;
	cvta.to.global.u64 	%rd20, %rd8;
	atom.global.add.u32 	%r59, [%rd20], 1;
	st.global.u32 	[%rd3+16], %r71;
$L__BB3_15:
	ret;

}


// ===== COMPILED SASS (sm_100) =====

	.target	sm_100

	.elftype	@"ET_EXEC"


//--------------------- .note.nv.tkinfo           --------------------------
	.section	.note.nv.tkinfo,"",@"SHT_NOTE"
	.sectionflags	@"SHF_NOTE_NV_TKINFO"
	.tkinfo
        /*0018*/ 	.word	0x00000002
        /*0030*/ 	.string	""
        /*0030*/ 	.string	"ptxas"
        /*0030*/ 	.string	"Cuda compilation tools, release 13.0, V13.0.88"
        /*0030*/ 	.string	"Build cuda_13.0.r13.0/compiler.36424714_0"
        /*0030*/ 	.string	"-arch sm_100 -m 64 "



//--------------------- .note.nv.cuinfo           --------------------------
	.section	.note.nv.cuinfo,"",@"SHT_NOTE"
	.sectionflags	@"SHF_NOTE_NV_CUINFO"
        /*0018*/ 	.short	0x0002
        /*001a*/ 	.short	0x0064
        /*001c*/ 	.short	0x0082
	.zero		2


//--------------------- .nv.info                  --------------------------
	.section	.nv.info,"",@"SHT_CUDA_INFO"
	.align	4


	//----- nvinfo : EIATTR_REGCOUNT
	.align		4
        /*0000*/ 	.byte	0x04, 0x2f
        /*0002*/ 	.short	(.L_1 - .L_0)
	.align		4
.L_0:
        /*0004*/ 	.word	index@(_Z21reset_clusters_kernelP7clusteri)
        /*0008*/ 	.word	0x00000008


	//----- nvinfo : EIATTR_FRAME_SIZE
	.align		4
.L_1:
        /*000c*/ 	.byte	0x04, 0x11
        /*000e*/ 	.short	(.L_3 - .L_2)
	.align		4
.L_2:
        /*0010*/ 	.word	index@(_Z21reset_clusters_kernelP7clusteri)
        /*0014*/ 	.word	0x00000000


	//----- nvinfo : EIATTR_REGCOUNT
	.align		4
.L_3:
        /*0018*/ 	.byte	0x04, 0x2f
        /*001a*/ 	.short	(.L_5 - .L_4)
	.align		4
.L_4:
        /*001c*/ 	.word	index@(_Z26accumulate_clusters_kernelPK11observationP7clustermi)
        /*0020*/ 	.word	0x0000000e


	//----- nvinfo : EIATTR_FRAME_SIZE
	.align		4
.L_5:
        /*0024*/ 	.byte	0x04, 0x11
        /*0026*/ 	.short	(.L_7 - .L_6)
	.align		4
.L_6:
        /*0028*/ 	.word	index@(_Z26accumulate_clusters_kernelPK11observationP7clustermi)
        /*002c*/ 	.word	0x00000000


	//----- nvinfo : EIATTR_REGCOUNT
	.align		4
.L_7:
        /*0030*/ 	.byte	0x04, 0x2f
        /*0032*/ 	.short	(.L_9 - .L_8)
	.align		4
.L_8:
        /*0034*/ 	.word	index@(_Z24finalize_clusters_kernelP7clusteri)
        /*0038*/ 	.word	0x0000001c


	//----- nvinfo : EIATTR_FRAME_SIZE
	.align		4
.L_9:
        /*003c*/ 	.byte	0x04, 0x11
        /*003e*/ 	.short	(.L_11 - .L_10)
	.align		4
.L_10:
        /*0040*/ 	.word	index@($__internal_0_$__cuda_sm20_div_rn_f64_full)
        /*0044*/ 	.word	0x00000000


	//----- nvinfo : EIATTR_FRAME_SIZE
	.align		4
.L_11:
        /*0048*/ 	.byte	0x04, 0x11
        /*004a*/ 	.short	(.L_13 - .L_12)
	.align		4
.L_12:
        /*004c*/ 	.word	index@(_Z24finalize_clusters_kernelP7clusteri)
        /*0050*/ 	.word	0x00000000


	//----- nvinfo : EIATTR_REGCOUNT
	.align		4
.L_13:
        /*0054*/ 	.byte	0x04, 0x2f
        /*0056*/ 	.short	(.L_15 - .L_14)
	.align		4
.L_14:
        /*0058*/ 	.word	index@(_Z22assign_clusters_kernelP11observationPK7clusterimPj)
        /*005c*/ 	.word	0x00000020


	//----- nvinfo : EIATTR_FRAME_SIZE
	.align		4
.L_15:
        /*0060*/ 	.byte	0x04, 0x11
        /*0062*/ 	.short	(.L_17 - .L_16)
	.align		4
.L_16:
        /*0064*/ 	.word	index@(_Z22assign_clusters_kernelP11observationPK7clusterimPj)
        /*0068*/ 	.word	0x00000000


	//----- nvinfo : EIATTR_MIN_STACK_SIZE
	.align		4
.L_17:
        /*006c*/ 	.byte	0x04, 0x12
        /*006e*/ 	.short	(.L_19 - .L_18)
	.align		4
.L_18:
        /*0070*/ 	.word	index@(_Z22assign_clusters_kernelP11observationPK7clusterimPj)
        /*0074*/ 	.word	0x00000000


	//----- nvinfo : EIATTR_MIN_STACK_SIZE
	.align		4
.L_19:
        /*0078*/ 	.byte	0x04, 0x12
        /*007a*/ 	.short	(.L_21 - .L_20)
	.align		4
.L_20:
        /*007c*/ 	.word	index@(_Z24finalize_clusters_kernelP7clusteri)
        /*0080*/ 	.word	0x00000000


	//----- nvinfo : EIATTR_MIN_STACK_SIZE
	.align		4
.L_21:
        /*0084*/ 	.byte	0x04, 0x12
        /*0086*/ 	.short	(.L_23 - .L_22)
	.align		4
.L_22:
        /*0088*/ 	.word	index@(_Z26accumulate_clusters_kernelPK11observationP7clustermi)
        /*008c*/ 	.word	0x00000000


	//----- nvinfo : EIATTR_MIN_STACK_SIZE
	.align		4
.L_23:
        /*0090*/ 	.byte	0x04, 0x12
        /*0092*/ 	.short	(.L_25 - .L_24)
	.align		4
.L_24:
        /*0094*/ 	.word	index@(_Z21reset_clusters_kernelP7clusteri)
        /*0098*/ 	.word	0x00000000
.L_25:


//--------------------- .nv.compat                --------------------------
	.section	.nv.compat,"",@"SHT_CUDA_COMPAT_INFO"
	.align	4
        /*0000*/ 	.byte	0x02, 0x09, 0x00, 0x00, 0x02, 0x02, 0x01, 0x00, 0x02, 0x05, 0x05, 0x00, 0x03, 0x07, 0x01, 0x01
        /*0010*/ 	.byte	0x02, 0x03, 0x00, 0x00, 0x02, 0x06, 0x01, 0x00, 0x04, 0x0b, 0x08, 0x00, 0x01, 0x00, 0x00, 0x00
        /*0020*/ 	.byte	0x00, 0x00, 0x00, 0x00


//--------------------- .nv.info._Z22assign_clusters_kernelP11observationPK7clusterimPj --------------------------
	.section	.nv.info._Z22assign_clusters_kernelP11observationPK7clusterimPj,"",@"SHT_CUDA_INFO"
	.sectionflags	@""
	.align	4


	//----- nvinfo : EIATTR_CUDA_API_VERSION
	.align		4
        /*0000*/ 	.byte	0x04, 0x37
        /*0002*/ 	.short	(.L_27 - .L_26)
.L_26:
        /*0004*/ 	.word	0x00000082


	//----- nvinfo : EIATTR_KPARAM_INFO
	.align		4
.L_27:
        /*0008*/ 	.byte	0x04, 0x17
        /*000a*/ 	.short	(.L_29 - .L_28)
.L_28:
        /*000c*/ 	.word	0x00000000
        /*0010*/ 	.short	0x0004
        /*0012*/ 	.short	0x0020
        /*0014*/ 	.byte	0x00, 0xf5, 0x21, 0x00


	//----- nvinfo : EIATTR_KPARAM_INFO
	.align		4
.L_29:
        /*0018*/ 	.byte	0x04, 0x17
        /*001a*/ 	.short	(.L_31 - .L_30)
.L_30:
        /*001c*/ 	.word	0x00000000
        /*0020*/ 	.short	0x0003
        /*0022*/ 	.short	0x0018
        /*0024*/ 	.byte	0x00, 0xf0, 0x21, 0x00


	//----- nvinfo : EIATTR_KPARAM_INFO
	.align		4
.L_31:
        /*0028*/ 	.byte	0x04, 0x17
        /*002a*/ 	.short	(.L_33 - .L_32)
.L_32:
        /*002c*/ 	.word	0x00000000
        /*0030*/ 	.short	0x0002
        /*0032*/ 	.short	0x0010
        /*0034*/ 	.byte	0x00, 0xf0, 0x11, 0x00


	//----- nvinfo : EIATTR_KPARAM_INFO
	.align		4
.L_33:
        /*0038*/ 	.byte	0x04, 0x17
        /*003a*/ 	.short	(.L_35 - .L_34)
.L_34:
        /*003c*/ 	.word	0x00000000
        /*0040*/ 	.short	0x0001
        /*0042*/ 	.short	0x0008
        /*0044*/ 	.byte	0x00, 0xf5, 0x21, 0x00


	//----- nvinfo : EIATTR_KPARAM_INFO
	.align		4
.L_35:
        /*0048*/ 	.byte	0x04, 0x17
        /*004a*/ 	.short	(.L_37 - .L_36)
.L_36:
        /*004c*/ 	.word	0x00000000
        /*0050*/ 	.short	0x0000
        /*0052*/ 	.short	0x0000
        /*0054*/ 	.byte	0x00, 0xf5, 0x21, 0x00


	//----- nvinfo : EIATTR_SPARSE_MMA_MASK
	.align		4
.L_37:
        /*0058*/ 	.byte	0x03, 0x50
        /*005a*/ 	.short	0x0000


	//----- nvinfo : EIATTR_MAXREG_COUNT
	.align		4
        /*005c*/ 	.byte	0x03, 0x1b
        /*005e*/ 	.short	0x00ff


	//----- nvinfo : EIATTR_MERCURY_ISA_VERSION
	.align		4
        /*0060*/ 	.byte	0x03, 0x5f
        /*0062*/ 	.short	0x0101


	//----- nvinfo : EIATTR_INT_WARP_WIDE_INSTR_OFFSETS
	.align		4
        /*0064*/ 	.byte	0x04, 0x31
        /*0066*/ 	.short	(.L_39 - .L_38)


	//   ....[0]....
.L_38:
        /*0068*/ 	.word	0x00000d90


	//----- nvinfo : EIATTR_VRC_CTA_INIT_COUNT
	.align		4
.L_39:
        /*006c*/ 	.byte	0x02, 0x4a
	.zero		1
	.zero		1


	//----- nvinfo : EIATTR_EXIT_INSTR_OFFSETS
	.align		4
        /*0070*/ 	.byte	0x04, 0x1c
        /*0072*/ 	.short	(.L_41 - .L_40)


	//   ....[0]....
.L_40:
        /*0074*/ 	.word	0x00000090


	//   ....[1]....
        /*0078*/ 	.word	0x00000d60


	//   ....[2]....
        /*007c*/ 	.word	0x00000df0


	//----- nvinfo : EIATTR_CBANK_PARAM_SIZE
	.align		4
.L_41:
        /*0080*/ 	.byte	0x03, 0x19
        /*0082*/ 	.short	0x0028


	//----- nvinfo : EIATTR_PARAM_CBANK
	.align		4
        /*0084*/ 	.byte	0x04, 0x0a
        /*0086*/ 	.short	(.L_43 - .L_42)
	.align		4
.L_42:
        /*0088*/ 	.word	index@(.nv.constant0._Z22assign_clusters_kernelP11observationPK7clusterimPj)
        /*008c*/ 	.short	0x0380
        /*008e*/ 	.short	0x0028


	//----- nvinfo : EIATTR_SW_WAR
	.align		4
.L_43:
        /*0090*/ 	.byte	0x04, 0x36
        /*0092*/ 	.short	(.L_45 - .L_44)
.L_44:
        /*0094*/ 	.word	0x00000008
.L_45:


//--------------------- .nv.info._Z24finalize_clusters_kernelP7clusteri --------------------------
	.section	.nv.info._Z24finalize_clusters_kernelP7clusteri,"",@"SHT_CUDA_INFO"
	.sectionflags	@""
	.align	4


	//----- nvinfo : EIATTR_CUDA_API_VERSION
	.align		4
        /*0000*/ 	.byte	0x04, 0x37
        /*0002*/ 	.short	(.L_47 - .L_46)
.L_46:
        /*0004*/ 	.word	0x00000082


	//----- nvinfo : EIATTR_KPARAM_INFO
	.align		4
.L_47:
        /*0008*/ 	.byte	0x04, 0x17
        /*000a*/ 	.short	(.L_49 - .L_48)
.L_48:
        /*000c*/ 	.word	0x00000000
        /*0010*/ 	.short	0x0001
        /*0012*/ 	.short	0x0008
        /*0014*/ 	.byte	0x00, 0xf0, 0x11, 0x00


	//----- nvinfo : EIATTR_KPARAM_INFO
	.align		4
.L_49:
        /*0018*/ 	.byte	0x04, 0x17
        /*001a*/ 	.short	(.L_51 - .L_50)
.L_50:
        /*001c*/ 	.word	0x00000000
        /*0020*/ 	.short	0x0000
        /*0022*/ 	.short	0x0000
        /*0024*/ 	.byte	0x00, 0xf5, 0x21, 0x00


	//----- nvinfo : EIATTR_SPARSE_MMA_MASK
	.align		4
.L_51:
        /*0028*/ 	.byte	0x03, 0x50
        /*002a*/ 	.short	0x0000


	//----- nvinfo : EIATTR_MAXREG_COUNT
	.align		4
        /*002c*/ 	.byte	0x03, 0x1b
        /*002e*/ 	.short	0x00ff


	//----- nvinfo : EIATTR_MERCURY_ISA_VERSION
	.align		4
        /*0030*/ 	.byte	0x03, 0x5f
        /*0032*/ 	.short	0x0101


	//----- nvinfo : EIATTR_VRC_CTA_INIT_COUNT
	.align		4
        /*0034*/ 	.byte	0x02, 0x4a
	.zero		1
	.zero		1


	//----- nvinfo : EIATTR_EXIT_INSTR_OFFSETS
	.align		4
        /*0038*/ 	.byte	0x04, 0x1c
        /*003a*/ 	.short	(.L_53 - .L_52)


	//   ....[0]....
.L_52:
        /*003c*/ 	.word	0x00000070


	//   ....[1]....
        /*0040*/ 	.word	0x000000e0


	//   ....[2]....
        /*0044*/ 	.word	0x00000420


	//----- nvinfo : EIATTR_CRS_STACK_SIZE
	.align		4
.L_53:
        /*0048*/ 	.byte	0x04, 0x1e
        /*004a*/ 	.short	(.L_55 - .L_54)
.L_54:
        /*004c*/ 	.word	0x00000000


	//----- nvinfo : EIATTR_CBANK_PARAM_SIZE
	.align		4
.L_55:
        /*0050*/ 	.byte	0x03, 0x19
        /*0052*/ 	.short	0x000c


	//----- nvinfo : EIATTR_PARAM_CBANK
	.align		4
        /*0054*/ 	.byte	0x04, 0x0a
        /*0056*/ 	.short	(.L_57 - .L_56)
	.align		4
.L_56:
        /*0058*/ 	.word	index@(.nv.constant0._Z24finalize_clusters_kernelP7clusteri)
        /*005c*/ 	.short	0x0380
        /*005e*/ 	.short	0x000c


	//----- nvinfo : EIATTR_SW_WAR
	.align		4
.L_57:
        /*0060*/ 	.byte	0x04, 0x36
        /*0062*/ 	.short	(.L_59 - .L_58)
.L_58:
        /*0064*/ 	.word	0x00000008
.L_59:


//--------------------- .nv.info._Z26accumulate_clusters_kernelPK11observationP7clustermi --------------------------
	.section	.nv.info._Z26accumulate_clusters_kernelPK11observationP7clustermi,"",@"SHT_CUDA_INFO"
	.sectionflags	@""
	.align	4


	//----- nvinfo : EIATTR_CUDA_API_VERSION
	.align		4
        /*0000*/ 	.byte	0x04, 0x37
        /*0002*/ 	.short	(.L_61 - .L_60)
.L_60:
        /*0004*/ 	.word	0x00000082


	//----- nvinfo : EIATTR_KPARAM_INFO
	.align		4
.L_61:
        /*0008*/ 	.byte	0x04, 0x17
        /*000a*/ 	.short	(.L_63 - .L_62)
.L_62:
        /*000c*/ 	.word	0x00000000
        /*0010*/ 	.short	0x0003
        /*0012*/ 	.short	0x0018
        /*0014*/ 	.byte	0x00, 0xf0, 0x11, 0x00


	//----- nvinfo : EIATTR_KPARAM_INFO
	.align		4
.L_63:
        /*0018*/ 	.byte	0x04, 0x17
        /*001a*/ 	.short	(.L_65 - .L_64)
.L_64:
        /*001c*/ 	.word	0x00000000
        /*0020*/ 	.short	0x0002
        /*0022*/ 	.short	0x0010
        /*0024*/ 	.byte	0x00, 0xf0, 0x21, 0x00


	//----- nvinfo : EIATTR_KPARAM_INFO
	.align		4
.L_65:
        /*0028*/ 	.byte	0x04, 0x17
        /*002a*/ 	.short	(.L_67 - .L_66)
.L_66:
        /*002c*/ 	.word	0x00000000
        /*0030*/ 	.short	0x0001
        /*0032*/ 	.short	0x0008
        /*0034*/ 	.byte	0x00, 0xf5, 0x21, 0x00


	//----- nvinfo : EIATTR_KPARAM_INFO
	.align		4
.L_67:
        /*0038*/ 	.byte	0x04, 0x17
        /*003a*/ 	.short	(.L_69 - .L_68)
.L_68:
        /*003c*/ 	.word	0x00000000
        /*0040*/ 	.short	0x0000
        /*0042*/ 	.short	0x0000
        /*0044*/ 	.byte	0x00, 0xf5, 0x21, 0x00


	//----- nvinfo : EIATTR_SPARSE_MMA_MASK
	.align		4
.L_69:
        /*0048*/ 	.byte	0x03, 0x50
        /*004a*/ 	.short	0x0000


	//----- nvinfo : EIATTR_MAXREG_COUNT
	.align		4
        /*004c*/ 	.byte	0x03, 0x1b
        /*004e*/ 	.short	0x00ff


	//----- nvinfo : EIATTR_MERCURY_ISA_VERSION
	.align		4
        /*0050*/ 	.byte	0x03, 0x5f
        /*0052*/ 	.short	0x0101


	//----- nvinfo : EIATTR_VRC_CTA_INIT_COUNT
	.align		4
        /*0054*/ 	.byte	0x02, 0x4a
	.zero		1
	.zero		1


	//----- nvinfo : EIATTR_EXIT_INSTR_OFFSETS
	.align		4
        /*0058*/ 	.byte	0x04, 0x1c
        /*005a*/ 	.short	(.L_71 - .L_70)


	//   ....[0]....
.L_70:
        /*005c*/ 	.word	0x00000090


	//   ....[1]....
        /*0060*/ 	.word	0x00000130


	//   ....[2]....
        /*0064*/ 	.word	0x000001d0


	//----- nvinfo : EIATTR_CBANK_PARAM_SIZE
	.align		4
.L_71:
        /*0068*/ 	.byte	0x03, 0x19
        /*006a*/ 	.short	0x001c


	//----- nvinfo : EIATTR_PARAM_CBANK
	.align		4
        /*006c*/ 	.byte	0x04, 0x0a
        /*006e*/ 	.short	(.L_73 - .L_72)
	.align		4
.L_72:
        /*0070*/ 	.word	index@(.nv.constant0._Z26accumulate_clusters_kernelPK11observationP7clustermi)
        /*0074*/ 	.short	0x0380
        /*0076*/ 	.short	0x001c


	//----- nvinfo : EIATTR_SW_WAR
	.align		4
.L_73:
        /*0078*/ 	.byte	0x04, 0x36
        /*007a*/ 	.short	(.L_75 - .L_74)
.L_74:
        /*007c*/ 	.word	0x00000008
.L_75:


//--------------------- .nv.info._Z21reset_clusters_kernelP7clusteri --------------------------
	.section	.nv.info._Z21reset_clusters_kernelP7clusteri,"",@"SHT_CUDA_INFO"
	.sectionflags	@""
	.align	4


	//----- nvinfo : EIATTR_CUDA_API_VERSION
	.align		4
        /*0000*/ 	.byte	0x04, 0x37
        /*0002*/ 	.short	(.L_77 - .L_76)
.L_76:
        /*0004*/ 	.word	0x00000082


	//----- nvinfo : EIATTR_KPARAM_INFO
	.align		4
.L_77:
        /*0008*/ 	.byte	0x04, 0x17
        /*000a*/ 	.short	(.L_79 - .L_78)
.L_78:
        /*000c*/ 	.word	0x00000000
        /*0010*/ 	.short	0x0001
        /*0012*/ 	.short	0x0008
        /*0014*/ 	.byte	0x00, 0xf0, 0x11, 0x00


	//----- nvinfo : EIATTR_KPARAM_INFO
	.align		4
.L_79:
        /*0018*/ 	.byte	0x04, 0x17
        /*001a*/ 	.short	(.L_81 - .L_80)
.L_80:
        /*001c*/ 	.word	0x00000000
        /*0020*/ 	.short	0x0000
        /*0022*/ 	.short	0x0000
        /*0024*/ 	.byte	0x00, 0xf5, 0x21, 0x00


	//----- nvinfo : EIATTR_SPARSE_MMA_MASK
	.align		4
.L_81:
        /*0028*/ 	.byte	0x03, 0x50
        /*002a*/ 	.short	0x0000


	//----- nvinfo : EIATTR_MAXREG_COUNT
	.align		4
        /*002c*/ 	.byte	0x03, 0x1b
        /*002e*/ 	.short	0x00ff


	//----- nvinfo : EIATTR_MERCURY_ISA_VERSION
	.align		4
        /*0030*/ 	.byte	0x03, 0x5f
        /*0032*/ 	.short	0x0101


	//----- nvinfo : EIATTR_VRC_CTA_INIT_COUNT
	.align		4
        /*0034*/ 	.byte	0x02, 0x4a
	.zero		1
	.zero		1


	//----- nvinfo : EIATTR_EXIT_INSTR_OFFSETS
	.align		4
        /*0038*/ 	.byte	0x04, 0x1c
        /*003a*/ 	.short	(.L_83 - .L_82)


	//   ....[0]....
.L_82:
        /*003c*/ 	.word	0x00000070


	//   ....[1]....
        /*0040*/ 	.word	0x000000e0


	//----- nvinfo : EIATTR_CBANK_PARAM_SIZE
	.align		4
.L_83:
        /*0044*/ 	.byte	0x03, 0x19
        /*0046*/ 	.short	0x000c


	//----- nvinfo : EIATTR_PARAM_CBANK
	.align		4
        /*0048*/ 	.byte	0x04, 0x0a
        /*004a*/ 	.short	(.L_85 - .L_84)
	.align		4
.L_84:
        /*004c*/ 	.word	index@(.nv.constant0._Z21reset_clusters_kernelP7clusteri)
        /*0050*/ 	.short	0x0380
        /*0052*/ 	.short	0x000c


	//----- nvinfo : EIATTR_SW_WAR
	.align		4
.L_85:
        /*0054*/ 	.byte	0x04, 0x36
        /*0056*/ 	.short	(.L_87 - .L_86)
.L_86:
        /*0058*/ 	.word	0x00000008
.L_87:


//--------------------- .nv.callgraph             --------------------------
	.section	.nv.callgraph,"",@"SHT_CUDA_CALLGRAPH"
	.align	4
	.sectionentsize	8
	.align		4
        /*0000*/ 	.word	0x00000000
	.align		4
        /*0004*/ 	.word	0xffffffff
	.align		4
        /*0008*/ 	.word	0x00000000
	.align		4
        /*000c*/ 	.word	0xfffffffe
	.align		4
        /*0010*/ 	.word	0x00000000
	.align		4
        /*0014*/ 	.word	0xfffffffd
	.align		4
        /*0018*/ 	.word	0x00000000
	.align		4
        /*001c*/ 	.word	0xfffffffc


//--------------------- .text._Z22assign_clusters_kernelP11observationPK7clusterimPj --------------------------
	.section	.text._Z22assign_clusters_kernelP11observationPK7clusterimPj,"ax",@progbits
	.align	128
        .global         _Z22assign_clusters_kernelP11observationPK7clusterimPj
        .type           _Z22assign_clusters_kernelP11observationPK7clusterimPj,@function
        .size           _Z22assign_clusters_kernelP11observationPK7clusterimPj,(.L_x_19 - _Z22assign_clusters_kernelP11observationPK7clusterimPj)
        .other          _Z22assign_clusters_kernelP11observationPK7clusterimPj,@"STO_CUDA_ENTRY STV_DEFAULT"
_Z22assign_clusters_kernelP11observationPK7clusterimPj:
.text._Z22assign_clusters_kernelP11observationPK7clusterimPj:
[----:B------:R-:W-:Y:S01]  /*0000*/  LDC R1, c[0x0][0x37c] ;  /* 0x0000df00ff017b82 */ /* 0x000fe20000000800 */
[----:B------:R-:W0:Y:S07]  /*0010*/  S2R R2, SR_TID.X ;  /* 0x0000000000027919 */ /* 0x000e2e0000002100 */
[----:B------:R-:W0:Y:S01]  /*0020*/  S2UR UR4, SR_CTAID.X ;  /* 0x00000000000479c3 */ /* 0x000e220000002500 */
[----:B------:R-:W1:Y:S01]  /*0030*/  LDCU.64 UR6, c[0x0][0x398] ;  /* 0x00007300ff0677ac */ /* 0x000e620008000a00 */
[----:B------:R-:W-:-:S06]  /*0040*/  IMAD.MOV.U32 R3, RZ, RZ, RZ ;  /* 0x000000ffff037224 */ /* 0x000fcc00078e00ff */
[----:B------:R-:W0:Y:S02]  /*0050*/  LDC R5, c[0x0][0x360] ;  /* 0x0000d800ff057b82 */ /* 0x000e240000000800 */
[----:B0-----:R-:W-:-:S03]  /*0060*/  IMAD.WIDE.U32 R2, R5, UR4, R2 ;  /* 0x0000000405027c25 */ /* 0x001fc6000f8e0002 */
[----:B-1----:R-:W-:-:S04]  /*0070*/  ISETP.GE.U32.AND P0, PT, R2, UR6, PT ;  /* 0x0000000602007c0c */ /* 0x002fc8000bf06070 */
[----:B------:R-:W-:-:S13]  /*0080*/  ISETP.GE.U32.AND.EX P0, PT, R3, UR7, PT, P0 ;  /* 0x0000000703007c0c */ /* 0x000fda000bf06100 */
[----:B------:R-:W-:Y:S05]  /*0090*/  @P0 EXIT ;  /* 0x000000000000094d */ /* 0x000fea0003800000 */
[----:B------:R-:W0:Y:S01]  /*00a0*/  LDCU UR6, c[0x0][0x390] ;  /* 0x00007200ff0677ac */ /* 0x000e220008000800 */
[----:B------:R-:W1:Y:S01]  /*00b0*/  LDC.64 R4, c[0x0][0x380] ;  /* 0x0000e000ff047b82 */ /* 0x000e620000000a00 */
[----:B------:R-:W-:Y:S02]  /*00c0*/  IMAD R7, R3, 0x18, RZ ;  /* 0x0000001803077824 */ /* 0x000fe400078e02ff */
[----:B------:R-:W-:Y:S01]  /*00d0*/  IMAD.MOV.U32 R21, RZ, RZ, -0x1 ;  /* 0xffffffffff157424 */ /* 0x000fe200078e00ff */
[----:B------:R-:W2:Y:S01]  /*00e0*/  LDCU.64 UR10, c[0x0][0x358] ;  /* 0x00006b00ff0a77ac */ /* 0x000ea20008000a00 */
[----:B0-----:R-:W-:Y:S01]  /*00f0*/  UISETP.GE.AND UP0, UPT, UR6, 0x1, UPT ;  /* 0x000000010600788c */ /* 0x001fe2000bf06270 */
[----:B-1----:R-:W-:-:S04]  /*0100*/  IMAD.WIDE.U32 R2, R2, 0x18, R4 ;  /* 0x0000001802027825 */ /* 0x002fc800078e0004 */
[----:B------:R-:W-:-:S04]  /*0110*/  IMAD.IADD R3, R3, 0x1, R7 ;  /* 0x0000000103037824 */ /* 0x000fc800078e0207 */
[----:B--2---:R-:W-:Y:S05]  /*0120*/  BRA.U !UP0, `(.L_x_0) ;  /* 0x0000000d08047547 */ /* 0x004fea000b800000 */
[----:B------:R0:W5:Y:S04]  /*0130*/  LDG.E.64 R6, desc[UR10][R2.64] ;  /* 0x0000000a02067981 */ /* 0x000168000c1e1b00 */
[----:B------:R0:W5:Y:S01]  /*0140*/  LDG.E.64 R8, desc[UR10][R2.64+0x8] ;  /* 0x0000080a02087981 */ /* 0x000162000c1e1b00 */
[----:B------:R-:W-:Y:S01]  /*0150*/  UISETP.GE.U32.AND UP1, UPT, UR6, 0x8, UPT ;  /* 0x000000080600788c */ /* 0x000fe2000bf26070 */
[----:B------:R-:W-:Y:S01]  /*0160*/  IMAD.MOV.U32 R21, RZ, RZ, -0x1 ;  /* 0xffffffffff157424 */ /* 0x000fe200078e00ff */
[----:B------:R-:W-:Y:S01]  /*0170*/  ULOP3.LUT UR7, UR6, 0x7, URZ, 0xc0, !UPT ;  /* 0x0000000706077892 */ /* 0x000fe2000f8ec0ff */
[----:B------:R-:W-:Y:S02]  /*0180*/  IMAD.MOV.U32 R0, RZ, RZ, RZ ;  /* 0x000000ffff007224 */ /* 0x000fe400078e00ff */
[----:B------:R-:W-:Y:S01]  /*0190*/  IMAD.MOV.U32 R18, RZ, RZ, -0x1 ;  /* 0xffffffffff127424 */ /* 0x000fe200078e00ff */
[----:B------:R-:W-:Y:S01]  /*01a0*/  UISETP.NE.AND UP0, UPT, UR7, URZ, UPT ;  /* 0x000000ff0700728c */ /* 0x000fe2000bf05270 */
[----:B------:R-:W-:-:S02]  /*01b0*/  IMAD.MOV.U32 R19, RZ, RZ, 0x7fefffff ;  /* 0x7fefffffff137424 */ /* 0x000fc400078e00ff */
[----:B0-----:R-:W-:Y:S08]  /*01c0*/  BRA.U !UP1, `(.L_x_1) ;  /* 0x0000000509807547 */ /* 0x001ff0000b800000 */
[----:B------:R-:W0:Y:S01]  /*01d0*/  LDCU.64 UR4, c[0x0][0x388] ;  /* 0x00007100ff0477ac */ /* 0x000e220008000a00 */
[----:B------:R-:W-:Y:S02]  /*01e0*/  IMAD.MOV.U32 R21, RZ, RZ, -0x1 ;  /* 0xffffffffff157424 */ /* 0x000fe400078e00ff */
[----:B------:R-:W-:Y:S01]  /*01f0*/  IMAD.MOV.U32 R20, RZ, RZ, RZ ;  /* 0x000000ffff147224 */ /* 0x000fe200078e00ff */
[----:B------:R-:W-:Y:S01]  /*0200*/  ULOP3.LUT UR8, UR6, 0x7ffffff8, URZ, 0xc0, !UPT ;  /* 0x7ffffff806087892 */ /* 0x000fe2000f8ec0ff */
[----:B------:R-:W-:Y:S02]  /*0210*/  IMAD.MOV.U32 R18, RZ, RZ, -0x1 ;  /* 0xffffffffff127424 */ /* 0x000fe400078e00ff */
[----:B------:R-:W-:-:S03]  /*0220*/  IMAD.MOV.U32 R19, RZ, RZ, 0x7fefffff ;  /* 0x7fefffffff137424 */ /* 0x000fc600078e00ff */
[----:B------:R-:W-:Y:S01]  /*0230*/  IMAD.U32 R0, RZ, RZ, UR8 ;  /* 0x00000008ff007e24 */ /* 0x000fe2000f8e00ff */
[----:B0-----:R-:W-:-:S04]  /*0240*/  UIADD3 UR4, UP1, UPT, UR4, 0x60, URZ ;  /* 0x0000006004047890 */ /* 0x001fc8000ff3e0ff */
[----:B------:R-:W-:Y:S02]  /*0250*/  UIADD3.X UR5, UPT, UPT, URZ, UR5, URZ, UP1, !UPT ;  /* 0x00000005ff057290 */ /* 0x000fe40008ffe4ff */
[----:B------:R-:W-:-:S04]  /*0260*/  IMAD.U32 R4, RZ, RZ, UR4 ;  /* 0x00000004ff047e24 */ /* 0x000fc8000f8e00ff */
[----:B------:R-:W-:-:S07]  /*0270*/  IMAD.U32 R5, RZ, RZ, UR5 ;  /* 0x00000005ff057e24 */ /* 0x000fce000f8e00ff */
.L_x_2:
[----:B------:R-:W2:Y:S04]  /*0280*/  LDG.E.64 R10, desc[UR10][R4.64+-0x58] ;  /* 0xffffa80a040a7981 */ /* 0x000ea8000c1e1b00 */
[----:B------:R-:W3:Y:S04]  /*0290*/  LDG.E.64 R12, desc[UR10][R4.64+-0x60] ;  /* 0xffffa00a040c7981 */ /* 0x000ee8000c1e1b00 */
[----:B------:R-:W4:Y:S01]  /*02a0*/  LDG.E.64 R24, desc[UR10][R4.64+-0x48] ;  /* 0xffffb80a04187981 */ /* 0x000f22000c1e1b00 */
[----:B--2--5:R-:W-:-:S03]  /*02b0*/  DADD R16, -R8, R10 ;  /* 0x0000000008107229 */ /* 0x024fc6000000010a */
[----:B------:R-:W2:Y:S01]  /*02c0*/  LDG.E.64 R10, desc[UR10][R4.64+-0x40] ;  /* 0xffffc00a040a7981 */ /* 0x000ea2000c1e1b00 */
[----:B---3--:R-:W-:-:S03]  /*02d0*/  DADD R14, -R6, R12 ;  /* 0x00000000060e7229 */ /* 0x008fc6000000010c */
[----:B------:R-:W3:Y:S01]  /*02e0*/  LDG.E.64 R12, desc[UR10][R4.64+-0x28] ;  /* 0xffffd80a040c7981 */ /* 0x000ee2000c1e1b00 */
[----:B------:R-:W-:-:S08]  /*02f0*/  DMUL R16, R16, R16 ;  /* 0x0000001010107228 */ /* 0x000fd00000000000 */
[----:B------:R-:W-:Y:S02]  /*0300*/  DFMA R22, R14, R14, R16 ;  /* 0x0000000e0e16722b */ /* 0x000fe40000000010 */
[----:B------:R-:W3:Y:S04]  /*0310*/  LDG.E.64 R16, desc[UR10][R4.64+-0x30] ;  /* 0xffffd00a04107981 */ /* 0x000ee8000c1e1b00 */
[----:B------:R-:W3:Y:S02]  /*0320*/  LDG.E.64 R14, desc[UR10][R4.64+-0x10] ;  /* 0xfffff00a040e7981 */ /* 0x000ee4000c1e1b00 */
[----:B------:R-:W-:-:S06]  /*0330*/  DSETP.GEU.AND P3, PT, R22, R18, PT ;  /* 0x000000121600722a */ /* 0x000fcc0003f6e000 */
[----:B------:R-:W-:Y:S02]  /*0340*/  FSEL R22, R22, R18, !P3 ;  /* 0x0000001216167208 */ /* 0x000fe40005800000 */
[----:B------:R-:W-:Y:S02]  /*0350*/  FSEL R23, R23, R19, !P3 ;  /* 0x0000001317177208 */ /* 0x000fe40005800000 */
[----:B------:R-:W3:Y:S01]  /*0360*/  LDG.E.64 R18, desc[UR10][R4.64+-0x18] ;  /* 0xffffe80a04127981 */ /* 0x000ee2000c1e1b00 */
[----:B----4-:R-:W-:Y:S02]  /*0370*/  DADD R24, -R6, R24 ;  /* 0x0000000006187229 */ /* 0x010fe40000000118 */
[C---:B--2---:R-:W-:Y:S02]  /*0380*/  DADD R10, -R8.reuse, R10 ;  /* 0x00000000080a7229 */ /* 0x044fe4000000010a */
[----:B---3--:R-:W-:-:S06]  /*0390*/  DADD R12, -R8, R12 ;  /* 0x00000000080c7229 */ /* 0x008fcc000000010c */
[----:B------:R-:W-:Y:S02]  /*03a0*/  DMUL R10, R10, R10 ;  /* 0x0000000a0a0a7228 */ /* 0x000fe40000000000 */
[----:B------:R-:W-:-:S06]  /*03b0*/  DMUL R12, R12, R12 ;  /* 0x0000000c0c0c7228 */ /* 0x000fcc0000000000 */
[----:B------:R-:W-:Y:S02]  /*03c0*/  DFMA R24, R24, R24, R10 ;  /* 0x000000181818722b */ /* 0x000fe4000000000a */
[----:B------:R-:W-:Y:S01]  /*03d0*/  DADD R16, -R6, R16 ;  /* 0x0000000006107229 */ /* 0x000fe20000000110 */
[----:B------:R-:W2:Y:S01]  /*03e0*/  LDG.E.64 R10, desc[UR10][R4.64+0x8] ;  /* 0x0000080a040a7981 */ /* 0x000ea2000c1e1b00 */
[----:B------:R-:W-:-:S04]  /*03f0*/  DADD R14, -R8, R14 ;  /* 0x00000000080e7229 */ /* 0x000fc8000000010e */
[----:B------:R-:W-:Y:S02]  /*0400*/  DSETP.GEU.AND P4, PT, R24, R22, PT ;  /* 0x000000161800722a */ /* 0x000fe40003f8e000 */
[----:B------:R-:W-:Y:S01]  /*0410*/  DFMA R16, R16, R16, R12 ;  /* 0x000000101010722b */ /* 0x000fe2000000000c */
[----:B------:R-:W3:Y:S01]  /*0420*/  LDG.E.64 R12, desc[UR10][R4.64] ;  /* 0x0000000a040c7981 */ /* 0x000ee2000c1e1b00 */
[----:B------:R-:W-:Y:S02]  /*0430*/  DMUL R14, R14, R14 ;  /* 0x0000000e0e0e7228 */ /* 0x000fe40000000000 */
[----:B------:R-:W-:Y:S01]  /*0440*/  FSEL R22, R24, R22, !P4 ;  /* 0x0000001618167208 */ /* 0x000fe20006000000 */
[----:B------:R-:W-:Y:S01]  /*0450*/  DADD R18, -R6, R18 ;  /* 0x0000000006127229 */ /* 0x000fe20000000112 */
[----:B------:R-:W-:Y:S02]  /*0460*/  FSEL R23, R25, R23, !P4 ;  /* 0x0000001719177208 */ /* 0x000fe40006000000 */
[----:B------:R-:W4:Y:S05]  /*0470*/  LDG.E.64 R24, desc[UR10][R4.64+0x20] ;  /* 0x0000200a04187981 */ /* 0x000f2a000c1e1b00 */
[----:B------:R-:W-:Y:S01]  /*0480*/  DFMA R18, R18, R18, R14 ;  /* 0x000000121212722b */ /* 0x000fe2000000000e */
[----:B------:R-:W4:Y:S01]  /*0490*/  LDG.E.64 R14, desc[UR10][R4.64+0x18] ;  /* 0x0000180a040e7981 */ /* 0x000f22000c1e1b00 */
[----:B------:R-:W-:-:S06]  /*04a0*/  DSETP.GEU.AND P5, PT, R16, R22, PT ;  /* 0x000000161000722a */ /* 0x000fcc0003fae000 */
[----:B------:R-:W-:Y:S02]  /*04b0*/  FSEL R16, R16, R22, !P5 ;  /* 0x0000001610107208 */ /* 0x000fe40006800000 */
[----:B------:R-:W-:Y:S02]  /*04c0*/  FSEL R17, R17, R23, !P5 ;  /* 0x0000001711117208 */ /* 0x000fe40006800000 */
[----:B------:R-:W4:Y:S04]  /*04d0*/  LDG.E.64 R22, desc[UR10][R4.64+0x38] ;  /* 0x0000380a04167981 */ /* 0x000f28000c1e1b00 */
[----:B------:R-:W-:-:S06]  /*04e0*/  DSETP.GEU.AND P6, PT, R18, R16, PT ;  /* 0x000000101200722a */ /* 0x000fcc0003fce000 */
[----:B------:R-:W-:Y:S02]  /*04f0*/  FSEL R16, R18, R16, !P6 ;  /* 0x0000001012107208 */ /* 0x000fe40007000000 */
[----:B------:R-:W-:Y:S02]  /*0500*/  FSEL R17, R19, R17, !P6 ;  /* 0x0000001113117208 */ /* 0x000fe40007000000 */
[----:B------:R-:W4:Y:S01]  /*0510*/  LDG.E.64 R18, desc[UR10][R4.64+0x50] ;  /* 0x0000500a04127981 */ /* 0x000f22000c1e1b00 */
[----:B--2---:R-:W-:-:S08]  /*0520*/  DADD R10, -R8, R10 ;  /* 0x00000000080a7229 */ /* 0x004fd0000000010a */
[----:B------:R-:W-:Y:S02]  /*0530*/  DMUL R10, R10, R10 ;  /* 0x0000000a0a0a7228 */ /* 0x000fe40000000000 */
[----:B---3--:R-:W-:Y:S02]  /*0540*/  DADD R12, -R6, R12 ;  /* 0x00000000060c7229 */ /* 0x008fe4000000010c */
[----:B----4-:R-:W-:-:S06]  /*0550*/  DADD R24, -R8, R24 ;  /* 0x0000000008187229 */ /* 0x010fcc0000000118 */
[----:B------:R-:W-:Y:S01]  /*0560*/  DFMA R12, R12, R12, R10 ;  /* 0x0000000c0c0c722b */ /* 0x000fe2000000000a */
[----:B------:R-:W2:Y:S01]  /*0570*/  LDG.E.64 R10, desc[UR10][R4.64+0x30] ;  /* 0x0000300a040a7981 */ /* 0x000ea2000c1e1b00 */
[----:B------:R-:W-:Y:S02]  /*0580*/  DADD R14, -R6, R14 ;  /* 0x00000000060e7229 */ /* 0x000fe4000000010e */
[----:B------:R-:W-:-:S08]  /*0590*/  DMUL R24, R24, R24 ;  /* 0x0000001818187228 */ /* 0x000fd00000000000 */
[----:B------:R-:W-:Y:S01]  /*05a0*/  DFMA R24, R14, R14, R24 ;  /* 0x0000000e0e18722b */ /* 0x000fe20000000018 */
[----:B------:R0:W3:Y:S01]  /*05b0*/  LDG.E.64 R14, desc[UR10][R4.64+0x48] ;  /* 0x0000480a040e7981 */ /* 0x0000e2000c1e1b00 */
[----:B------:R-:W-:Y:S02]  /*05c0*/  DSETP.GEU.AND P2, PT, R12, R16, PT ;  /* 0x000000100c00722a */ /* 0x000fe40003f4e000 */
[----:B------:R-:W-:-:S04]  /*05d0*/  DADD R22, -R8, R22 ;  /* 0x0000000008167229 */ /* 0x000fc80000000116 */
[----:B------:R-:W-:Y:S02]  /*05e0*/  FSEL R12, R12, R16, !P2 ;  /* 0x000000100c0c7208 */ /* 0x000fe40005000000 */
[----:B------:R-:W-:Y:S02]  /*05f0*/  FSEL R13, R13, R17, !P2 ;  /* 0x000000110d0d7208 */ /* 0x000fe40005000000 */
[----:B------:R-:W-:Y:S02]  /*0600*/  DMUL R22, R22, R22 ;  /* 0x0000001616167228 */ /* 0x000fe40000000000 */
[----:B------:R-:W-:Y:S02]  /*0610*/  DADD R18, -R8, R18 ;  /* 0x0000000008127229 */ /* 0x000fe40000000112 */
[----:B------:R-:W-:-:S06]  /*0620*/  DSETP.GEU.AND P1, PT, R24, R12, PT ;  /* 0x0000000c1800722a */ /* 0x000fcc0003f2e000 */
[----:B------:R-:W-:Y:S02]  /*0630*/  FSEL R12, R24, R12, !P1 ;  /* 0x0000000c180c7208 */ /* 0x000fe40004800000 */
[----:B------:R-:W-:Y:S01]  /*0640*/  FSEL R13, R25, R13, !P1 ;  /* 0x0000000d190d7208 */ /* 0x000fe20004800000 */
[----:B------:R-:W-:Y:S01]  /*0650*/  DMUL R18, R18, R18 ;  /* 0x0000001212127228 */ /* 0x000fe20000000000 */
[C---:B------:R-:W-:Y:S01]  /*0660*/  SEL R21, R20.reuse, R21, !P3 ;  /* 0x0000001514157207 */ /* 0x040fe20005800000 */
[C---:B------:R-:W-:Y:S02]  /*0670*/  @!P4 VIADD R21, R20.reuse, 0x1 ;  /* 0x000000011415c836 */ /* 0x040fe40000000000 */
[C---:B------:R-:W-:Y:S02]  /*0680*/  @!P5 VIADD R21, R20.reuse, 0x2 ;  /* 0x000000021415d836 */ /* 0x040fe40000000000 */
[C---:B------:R-:W-:Y:S02]  /*0690*/  @!P6 VIADD R21, R20.reuse, 0x3 ;  /* 0x000000031415e836 */ /* 0x040fe40000000000 */
[----:B------:R-:W-:-:S02]  /*06a0*/  @!P2 VIADD R21, R20, 0x4 ;  /* 0x000000041415a836 */ /* 0x000fc40000000000 */
[----:B------:R-:W-:Y:S01]  /*06b0*/  @!P1 VIADD R21, R20, 0x5 ;  /* 0x0000000514159836 */ /* 0x000fe20000000000 */
[----:B0-----:R-:W-:-:S05]  /*06c0*/  IADD3 R4, P1, PT, R4, 0xc0, RZ ;  /* 0x000000c004047810 */ /* 0x001fca0007f3e0ff */
[----:B------:R-:W-:Y:S01]  /*06d0*/  IMAD.X R5, RZ, RZ, R5, P1 ;  /* 0x000000ffff057224 */ /* 0x000fe200008e0605 */
[----:B--2---:R-:W-:-:S08]  /*06e0*/  DADD R10, -R6, R10 ;  /* 0x00000000060a7229 */ /* 0x004fd0000000010a */
[----:B------:R-:W-:Y:S02]  /*06f0*/  DFMA R10, R10, R10, R22 ;  /* 0x0000000a0a0a722b */ /* 0x000fe40000000016 */
[----:B---3--:R-:W-:-:S06]  /*0700*/  DADD R14, -R6, R14 ;  /* 0x00000000060e7229 */ /* 0x008fcc000000010e */
[----:B------:R-:W-:Y:S02]  /*0710*/  DSETP.GEU.AND P0, PT, R10, R12, PT ;  /* 0x0000000c0a00722a */ /* 0x000fe40003f0e000 */
[----:B------:R-:W-:-:S04]  /*0720*/  DFMA R18, R14, R14, R18 ;  /* 0x0000000e0e12722b */ /* 0x000fc80000000012 */
[----:B------:R-:W-:Y:S02]  /*0730*/  FSEL R10, R10, R12, !P0 ;  /* 0x0000000c0a0a7208 */ /* 0x000fe40004000000 */
[----:B------:R-:W-:-:S06]  /*0740*/  FSEL R11, R11, R13, !P0 ;  /* 0x0000000d0b0b7208 */ /* 0x000fcc0004000000 */
[----:B------:R-:W-:Y:S01]  /*0750*/  DSETP.GEU.AND P3, PT, R18, R10, PT ;  /* 0x0000000a1200722a */ /* 0x000fe20003f6e000 */
[----:B------:R-:W-:-:S13]  /*0760*/  @!P0 VIADD R21, R20, 0x6 ;  /* 0x0000000614158836 */ /* 0x000fda0000000000 */
[C---:B------:R-:W-:Y:S02]  /*0770*/  @!P3 VIADD R21, R20.reuse, 0x7 ;  /* 0x000000071415b836 */ /* 0x040fe40000000000 */
[----:B------:R-:W-:-:S05]  /*0780*/  VIADD R20, R20, 0x8 ;  /* 0x0000000814147836 */ /* 0x000fca0000000000 */
[----:B------:R-:W-:Y:S02]  /*0790*/  ISETP.NE.AND P0, PT, R20, R0, PT ;  /* 0x000000001400720c */ /* 0x000fe40003f05270 */
[----:B------:R-:W-:Y:S02]  /*07a0*/  FSEL R18, R18, R10, !P3 ;  /* 0x0000000a12127208 */ /* 0x000fe40005800000 */
[----:B------:R-:W-:-:S09]  /*07b0*/  FSEL R19, R19, R11, !P3 ;  /* 0x0000000b13137208 */ /* 0x000fd20005800000 */
[----:B------:R-:W-:Y:S05]  /*07c0*/  @P0 BRA `(.L_x_2) ;  /* 0xfffffff800ac0947 */ /* 0x000fea000383ffff */
.L_x_1:
[----:B------:R-:W-:Y:S05]  /*07d0*/  BRA.U !UP0, `(.L_x_0) ;  /* 0x0000000508587547 */ /* 0x000fea000b800000 */
[----:B------:R-:W-:Y:S02]  /*07e0*/  UISETP.GE.U32.AND UP0, UPT, UR7, 0x4, UPT ;  /* 0x000000040700788c */ /* 0x000fe4000bf06070 */
[----:B------:R-:W-:-:S04]  /*07f0*/  ULOP3.LUT UR5, UR6, 0x3, URZ, 0xc0, !UPT ;  /* 0x0000000306057892 */ /* 0x000fc8000f8ec0ff */
[----:B------:R-:W-:-:S03]  /*0800*/  UISETP.NE.AND UP1, UPT, UR5, URZ, UPT ;  /* 0x000000ff0500728c */ /* 0x000fc6000bf25270 */
[----:B------:R-:W-:Y:S08]  /*0810*/  BRA.U !UP0, `(.L_x_3) ;  /* 0x0000000108ac7547 */ /* 0x000ff0000b800000 */
[----:B------:R-:W0:Y:S02]  /*0820*/  LDC.64 R28, c[0x0][0x388] ;  /* 0x0000e200ff1c7b82 */ /* 0x000e240000000a00 */
[----:B0-----:R-:W-:-:S05]  /*0830*/  IMAD.WIDE.U32 R28, R0, 0x18, R28 ;  /* 0x00000018001c7825 */ /* 0x001fca00078e001c */
[----:B------:R-:W2:Y:S04]  /*0840*/  LDG.E.64 R26, desc[UR10][R28.64+0x8] ;  /* 0x0000080a1c1a7981 */ /* 0x000ea8000c1e1b00 */
[----:B------:R-:W3:Y:S04]  /*0850*/  LDG.E.64 R24, desc[UR10][R28.64] ;  /* 0x0000000a1c187981 */ /* 0x000ee8000c1e1b00 */
[----:B------:R-:W4:Y:S04]  /*0860*/  LDG.E.64 R22, desc[UR10][R28.64+0x20] ;  /* 0x0000200a1c167981 */ /* 0x000f28000c1e1b00 */
[----:B------:R-:W4:Y:S04]  /*0870*/  LDG.E.64 R16, desc[UR10][R28.64+0x18] ;  /* 0x0000180a1c107981 */ /* 0x000f28000c1e1b00 */
[----:B------:R-:W4:Y:S04]  /*0880*/  LDG.E.64 R12, desc[UR10][R28.64+0x38] ;  /* 0x0000380a1c0c7981 */ /* 0x000f28000c1e1b00 */
[----:B------:R-:W4:Y:S04]  /*0890*/  LDG.E.64 R14, desc[UR10][R28.64+0x30] ;  /* 0x0000300a1c0e7981 */ /* 0x000f28000c1e1b00 */
[----:B------:R-:W4:Y:S04]  /*08a0*/  LDG.E.64 R4, desc[UR10][R28.64+0x50] ;  /* 0x0000500a1c047981 */ /* 0x000f28000c1e1b00 */
[----:B------:R-:W4:Y:S01]  /*08b0*/  LDG.E.64 R10, desc[UR10][R28.64+0x48] ;  /* 0x0000480a1c0a7981 */ /* 0x000f22000c1e1b00 */
[----:B--2--5:R-:W-:-:S02]  /*08c0*/  DADD R26, -R8, R26 ;  /* 0x00000000081a7229 */ /* 0x024fc4000000011a */
[----:B---3--:R-:W-:-:S06]  /*08d0*/  DADD R24, -R6, R24 ;  /* 0x0000000006187229 */ /* 0x008fcc0000000118 */
[----:B------:R-:W-:Y:S02]  /*08e0*/  DMUL R26, R26, R26 ;  /* 0x0000001a1a1a7228 */ /* 0x000fe40000000000 */
[----:B----4-:R-:W-:Y:S02]  /*08f0*/  DADD R22, -R8, R22 ;  /* 0x0000000008167229 */ /* 0x010fe40000000116 */
[----:B------:R-:W-:-:S04]  /*0900*/  DADD R16, -R6, R16 ;  /* 0x0000000006107229 */ /* 0x000fc80000000110 */
[----:B------:R-:W-:Y:S02]  /*0910*/  DFMA R24, R24, R24, R26 ;  /* 0x000000181818722b */ /* 0x000fe4000000001a */
[----:B------:R-:W-:Y:S02]  /*0920*/  DMUL R22, R22, R22 ;  /* 0x0000001616167228 */ /* 0x000fe40000000000 */
[----:B------:R-:W-:Y:S02]  /*0930*/  DADD R12, -R8, R12 ;  /* 0x00000000080c7229 */ /* 0x000fe4000000010c */
[----:B------:R-:W-:Y:S02]  /*0940*/  DADD R14, -R6, R14 ;  /* 0x00000000060e7229 */ /* 0x000fe4000000010e */
[----:B------:R-:W-:Y:S02]  /*0950*/  DSETP.GEU.AND P0, PT, R24, R18, PT ;  /* 0x000000121800722a */ /* 0x000fe40003f0e000 */
[----:B------:R-:W-:-:S02]  /*0960*/  DFMA R16, R16, R16, R22 ;  /* 0x000000101010722b */ /* 0x000fc40000000016 */
[----:B------:R-:W-:Y:S02]  /*0970*/  DMUL R12, R12, R12 ;  /* 0x0000000c0c0c7228 */ /* 0x000fe40000000000 */
[----:B------:R-:W-:Y:S01]  /*0980*/  FSEL R18, R24, R18, !P0 ;  /* 0x0000001218127208 */ /* 0x000fe20004000000 */
[----:B------:R-:W-:Y:S01]  /*0990*/  DADD R4, -R8, R4 ;  /* 0x0000000008047229 */ /* 0x000fe20000000104 */
[----:B------:R-:W-:Y:S01]  /*09a0*/  FSEL R19, R25, R19, !P0 ;  /* 0x0000001319137208 */ /* 0x000fe20004000000 */
[----:B------:R-:W-:Y:S01]  /*09b0*/  DADD R10, -R6, R10 ;  /* 0x00000000060a7229 */ /* 0x000fe2000000010a */
[----:B------:R-:W-:Y:S02]  /*09c0*/  SEL R21, R0, R21, !P0 ;  /* 0x0000001500157207 */ /* 0x000fe40004000000 */
[----:B------:R-:W-:Y:S02]  /*09d0*/  DFMA R12, R14, R14, R12 ;  /* 0x0000000e0e0c722b */ /* 0x000fe4000000000c */
[----:B------:R-:W-:-:S02]  /*09e0*/  DSETP.GEU.AND P1, PT, R16, R18, PT ;  /* 0x000000121000722a */ /* 0x000fc40003f2e000 */
[----:B------:R-:W-:-:S04]  /*09f0*/  DMUL R4, R4, R4 ;  /* 0x0000000404047228 */ /* 0x000fc80000000000 */
[----:B------:R-:W-:Y:S02]  /*0a00*/  FSEL R14, R16, R18, !P1 ;  /* 0x00000012100e7208 */ /* 0x000fe40004800000 */
[----:B------:R-:W-:Y:S02]  /*0a10*/  FSEL R15, R17, R19, !P1 ;  /* 0x00000013110f7208 */ /* 0x000fe40004800000 */
[----:B------:R-:W-:-:S04]  /*0a20*/  DFMA R4, R10, R10, R4 ;  /* 0x0000000a0a04722b */ /* 0x000fc80000000004 */
[----:B------:R-:W-:Y:S01]  /*0a30*/  DSETP.GEU.AND P2, PT, R12, R14, PT ;  /* 0x0000000e0c00722a */ /* 0x000fe20003f4e000 */
[----:B------:R-:W-:-:S05]  /*0a40*/  @!P1 VIADD R21, R0, 0x1 ;  /* 0x0000000100159836 */ /* 0x000fca0000000000 */
[----:B------:R-:W-:Y:S02]  /*0a50*/  FSEL R10, R12, R14, !P2 ;  /* 0x0000000e0c0a7208 */ /* 0x000fe40005000000 */
[----:B------:R-:W-:-:S06]  /*0a60*/  FSEL R11, R13, R15, !P2 ;  /* 0x0000000f0d0b7208 */ /* 0x000fcc0005000000 */
[----:B------:R-:W-:Y:S01]  /*0a70*/  DSETP.GEU.AND P3, PT, R4, R10, PT ;  /* 0x0000000a0400722a */ /* 0x000fe20003f6e000 */
[----:B------:R-:W-:-:S05]  /*0a80*/  @!P2 VIADD R21, R0, 0x2 ;  /* 0x000000020015a836 */ /* 0x000fca0000000000 */
[----:B------:R-:W-:Y:S02]  /*0a90*/  FSEL R18, R4, R10, !P3 ;  /* 0x0000000a04127208 */ /* 0x000fe40005800000 */
[----:B------:R-:W-:-:S06]  /*0aa0*/  FSEL R19, R5, R11, !P3 ;  /* 0x0000000b05137208 */ /* 0x000fcc0005800000 */
[C---:B------:R-:W-:Y:S02]  /*0ab0*/  @!P3 VIADD R21, R0.reuse, 0x3 ;  /* 0x000000030015b836 */ /* 0x040fe40000000000 */
[----:B------:R-:W-:-:S07]  /*0ac0*/  VIADD R0, R0, 0x4 ;  /* 0x0000000400007836 */ /* 0x000fce0000000000 */
.L_x_3:
[----:B------:R-:W-:Y:S05]  /*0ad0*/  BRA.U !UP1, `(.L_x_0) ;  /* 0x0000000109987547 */ /* 0x000fea000b800000 */
[----:B------:R-:W-:Y:S02]  /*0ae0*/  UISETP.NE.AND UP0, UPT, UR5, 0x1, UPT ;  /* 0x000000010500788c */ /* 0x000fe4000bf05270 */
[----:B------:R-:W-:-:S04]  /*0af0*/  ULOP3.LUT UR4, UR6, 0x1, URZ, 0xc0, !UPT ;  /* 0x0000000106047892 */ /* 0x000fc8000f8ec0ff */
[----:B------:R-:W-:-:S03]  /*0b00*/  UISETP.NE.U32.AND UP1, UPT, UR4, 0x1, UPT ;  /* 0x000000010400788c */ /* 0x000fc6000bf25070 */
[----:B------:R-:W-:Y:S08]  /*0b10*/  BRA.U !UP0, `(.L_x_4) ;  /* 0x00000001085c7547 */ /* 0x000ff0000b800000 */
[----:B------:R-:W0:Y:S02]  /*0b20*/  LDC.64 R4, c[0x0][0x388] ;  /* 0x0000e200ff047b82 */ /* 0x000e240000000a00 */
[----:B0-----:R-:W-:-:S05]  /*0b30*/  IMAD.WIDE.U32 R10, R0, 0x18, R4 ;  /* 0x00000018000a7825 */ /* 0x001fca00078e0004 */
[----:B------:R-:W2:Y:S04]  /*0b40*/  LDG.E.64 R14, desc[UR10][R10.64+0x8] ;  /* 0x0000080a0a0e7981 */ /* 0x000ea8000c1e1b00 */
[----:B------:R-:W3:Y:S04]  /*0b50*/  LDG.E.64 R12, desc[UR10][R10.64] ;  /* 0x0000000a0a0c7981 */ /* 0x000ee8000c1e1b00 */
        /* <DEDUP_REMOVED lines=8> */
[----:B------:R-:W-:-:S06]  /*0be0*/  DMUL R16, R16, R16 ;  /* 0x0000001010107228 */ /* 0x000fcc0000000000 */
[----:B------:R-:W-:Y:S02]  /*0bf0*/  DSETP.GEU.AND P0, PT, R14, R18, PT ;  /* 0x000000120e00722a */ /* 0x000fe40003f0e000 */
[----:B------:R-:W-:-:S04]  /*0c00*/  DFMA R16, R4, R4, R16 ;  /* 0x000000040410722b */ /* 0x000fc80000000010 */
[----:B------:R-:W-:Y:S02]  /*0c10*/  FSEL R4, R14, R18, !P0 ;  /* 0x000000120e047208 */ /* 0x000fe40004000000 */
[----:B------:R-:W-:Y:S02]  /*0c20*/  FSEL R5, R15, R19, !P0 ;  /* 0x000000130f057208 */ /* 0x000fe40004000000 */
[----:B------:R-:W-:-:S04]  /*0c30*/  SEL R21, R0, R21, !P0 ;  /* 0x0000001500157207 */ /* 0x000fc80004000000 */
[----:B------:R-:W-:-:S06]  /*0c40*/  DSETP.GEU.AND P1, PT, R16, R4, PT ;  /* 0x000000041000722a */ /* 0x000fcc0003f2e000 */
[----:B------:R-:W-:Y:S02]  /*0c50*/  FSEL R18, R16, R4, !P1 ;  /* 0x0000000410127208 */ /* 0x000fe40004800000 */
[----:B------:R-:W-:-:S06]  /*0c60*/  FSEL R19, R17, R5, !P1 ;  /* 0x0000000511137208 */ /* 0x000fcc0004800000 */
[C---:B------:R-:W-:Y:S02]  /*0c70*/  @!P1 VIADD R21, R0.reuse, 0x1 ;  /* 0x0000000100159836 */ /* 0x040fe40000000000 */
[----:B------:R-:W-:-:S07]  /*0c80*/  VIADD R0, R0, 0x2 ;  /* 0x0000000200007836 */ /* 0x000fce0000000000 */
.L_x_4:
[----:B------:R-:W-:Y:S05]  /*0c90*/  BRA.U UP1, `(.L_x_0) ;  /* 0x0000000101287547 */ /* 0x000fea000b800000 */
[----:B------:R-:W0:Y:S02]  /*0ca0*/  LDC.64 R4, c[0x0][0x388] ;  /* 0x0000e200ff047b82 */ /* 0x000e240000000a00 */
[----:B0-----:R-:W-:-:S05]  /*0cb0*/  IMAD.WIDE.U32 R4, R0, 0x18, R4 ;  /* 0x0000001800047825 */ /* 0x001fca00078e0004 */
[----:B------:R-:W2:Y:S04]  /*0cc0*/  LDG.E.64 R12, desc[UR10][R4.64+0x8] ;  /* 0x0000080a040c7981 */ /* 0x000ea8000c1e1b00 */
[----:B------:R-:W3:Y:S01]  /*0cd0*/  LDG.E.64 R10, desc[UR10][R4.64] ;  /* 0x0000000a040a7981 */ /* 0x000ee2000c1e1b00 */
[----:B--2--5:R-:W-:Y:S02]  /*0ce0*/  DADD R12, -R8, R12 ;  /* 0x00000000080c7229 */ /* 0x024fe4000000010c */
[----:B---3--:R-:W-:-:S06]  /*0cf0*/  DADD R10, -R6, R10 ;  /* 0x00000000060a7229 */ /* 0x008fcc000000010a */
[----:B------:R-:W-:-:S08]  /*0d00*/  DMUL R12, R12, R12 ;  /* 0x0000000c0c0c7228 */ /* 0x000fd00000000000 */
[----:B------:R-:W-:-:S08]  /*0d10*/  DFMA R12, R10, R10, R12 ;  /* 0x0000000a0a0c722b */ /* 0x000fd0000000000c */
[----:B------:R-:W-:-:S06]  /*0d20*/  DSETP.GEU.AND P0, PT, R12, R18, PT ;  /* 0x000000120c00722a */ /* 0x000fcc0003f0e000 */
[----:B------:R-:W-:-:S08]  /*0d30*/  SEL R21, R0, R21, !P0 ;  /* 0x0000001500157207 */ /* 0x000fd00004000000 */
.L_x_0:
[----:B------:R-:W2:Y:S02]  /*0d40*/  LDG.E R0, desc[UR10][R2.64+0x10] ;  /* 0x0000100a02007981 */ /* 0x000ea4000c1e1900 */
[----:B--2---:R-:W-:-:S13]  /*0d50*/  ISETP.NE.AND P0, PT, R21, R0, PT ;  /* 0x000000001500720c */ /* 0x004fda0003f05270 */
[----:B------:R-:W-:Y:S05]  /*0d60*/  @!P0 EXIT ;  /* 0x000000000000894d */ /* 0x000fea0003800000 */
[----:B------:R-:W0:Y:S01]  /*0d70*/  S2R R0, SR_LANEID ;  /* 0x0000000000007919 */ /* 0x000e220000000000 */
[----:B------:R-:W1:Y:S01]  /*0d80*/  LDC.64 R4, c[0x0][0x3a0] ;  /* 0x0000e800ff047b82 */ /* 0x000e620000000a00 */
[----:B------:R-:W-:Y:S02]  /*0d90*/  VOTEU.ANY UR4, UPT, PT ;  /* 0x0000000000047886 */ /* 0x000fe400038e0100 */
[----:B------:R-:W-:Y:S02]  /*0da0*/  UFLO.U32 UR5, UR4 ;  /* 0x00000004000572bd */ /* 0x000fe400080e0000 */
[----:B-----5:R-:W1:Y:S04]  /*0db0*/  POPC R7, UR4 ;  /* 0x0000000400077d09 */ /* 0x020e680008000000 */
[----:B0-----:R-:W-:-:S13]  /*0dc0*/  ISETP.EQ.U32.AND P0, PT, R0, UR5, PT ;  /* 0x0000000500007c0c */ /* 0x001fda000bf02070 */
[----:B-1----:R-:W-:Y:S04]  /*0dd0*/  @P0 REDG.E.ADD.STRONG.GPU desc[UR10][R4.64], R7 ;  /* 0x000000070400098e */ /* 0x002fe8000c12e10a */
[----:B------:R-:W-:Y:S01]  /*0de0*/  STG.E desc[UR10][R2.64+0x10], R21 ;  /* 0x0000101502007986 */ /* 0x000fe2000c10190a */
[----:B------:R-:W-:Y:S05]  /*0df0*/  EXIT ;  /* 0x000000000000794d */ /* 0x000fea0003800000 */
.L_x_5:
[----:B------:R-:W-:-:S00]  /*0e00*/  BRA `(.L_x_5) ;  /* 0xfffffffc00fc7947 */ /* 0x000fc0000383ffff */
[----:B------:R-:W-:-:S00]  /*0e10*/  NOP ;  /* 0x0000000000007918 */ /* 0x000fc00000000000 */
        /* <DEDUP_REMOVED lines=14> */
.L_x_19:


//--------------------- .text._Z24finalize_clusters_kernelP7clusteri --------------------------
	.section	.text._Z24finalize_clusters_kernelP7clusteri,"ax",@progbits
	.align	128
        .global         _Z24finalize_clusters_kernelP7clusteri
        .type           _Z24finalize_clusters_kernelP7clusteri,@function
        .size           _Z24finalize_clusters_kernelP7clusteri,(.L_x_18 - _Z24finalize_clusters_kernelP7clusteri)
        .other          _Z24finalize_clusters_kernelP7clusteri,@"STO_CUDA_ENTRY STV_DEFAULT"
_Z24finalize_clusters_kernelP7clusteri:
.text._Z24finalize_clusters_kernelP7clusteri:
[----:B------:R-:W-:Y:S01]  /*0000*/  LDC R1, c[0x0][0x37c] ;  /* 0x0000df00ff017b82 */ /* 0x000fe20000000800 */
[----:B------:R-:W0:Y:S07]  /*0010*/  S2R R0, SR_TID.X ;  /* 0x0000000000007919 */ /* 0x000e2e0000002100 */
[----:B------:R-:W0:Y:S01]  /*0020*/  S2UR UR4, SR_CTAID.X ;  /* 0x00000000000479c3 */ /* 0x000e220000002500 */
[----:B------:R-:W1:Y:S07]  /*0030*/  LDCU UR5, c[0x0][0x388] ;  /* 0x00007100ff0577ac */ /* 0x000e6e0008000800 */
[----:B------:R-:W0:Y:S02]  /*0040*/  LDC R3, c[0x0][0x360] ;  /* 0x0000d800ff037b82 */ /* 0x000e240000000800 */
[----:B0-----:R-:W-:-:S05]  /*0050*/  IMAD R3, R3, UR4, R0 ;  /* 0x0000000403037c24 */ /* 0x001fca000f8e0200 */
[----:B-1----:R-:W-:-:S13]  /*0060*/  ISETP.GE.AND P0, PT, R3, UR5, PT ;  /* 0x0000000503007c0c */ /* 0x002fda000bf06270 */
[----:B------:R-:W-:Y:S05]  /*0070*/  @P0 EXIT ;  /* 0x000000000000094d */ /* 0x000fea0003800000 */
[----:B------:R-:W0:Y:S01]  /*0080*/  LDC.64 R6, c[0x0][0x380] ;  /* 0x0000e000ff067b82 */ /* 0x000e220000000a00 */
[----:B------:R-:W1:Y:S01]  /*0090*/  LDCU.64 UR4, c[0x0][0x358] ;  /* 0x00006b00ff0477ac */ /* 0x000e620008000a00 */
[----:B0-----:R-:W-:-:S05]  /*00a0*/  IMAD.WIDE R6, R3, 0x18, R6 ;  /* 0x0000001803067825 */ /* 0x001fca00078e0206 */
[----:B-1----:R-:W2:Y:S02]  /*00b0*/  LDG.E.64 R8, desc[UR4][R6.64+0x10] ;  /* 0x0000100406087981 */ /* 0x002ea4000c1e1b00 */
[----:B--2---:R-:W-:-:S04]  /*00c0*/  ISETP.NE.U32.AND P0, PT, R8, RZ, PT ;  /* 0x000000ff0800720c */ /* 0x004fc80003f05070 */
[----:B------:R-:W-:-:S13]  /*00d0*/  ISETP.NE.AND.EX P0, PT, R9, RZ, PT, P0 ;  /* 0x000000ff0900720c */ /* 0x000fda0003f05300 */
[----:B------:R-:W-:Y:S05]  /*00e0*/  @!P0 EXIT ;  /* 0x000000000000894d */ /* 0x000fea0003800000 */
[----:B------:R-:W2:Y:S01]  /*00f0*/  LDG.E.64 R4, desc[UR4][R6.64] ;  /* 0x0000000406047981 */ /* 0x000ea2000c1e1b00 */
[----:B------:R-:W0:Y:S01]  /*0100*/  I2F.F64.U64 R8, R8 ;  /* 0x0000000800087312 */ /* 0x000e220000301800 */
[----:B------:R-:W-:Y:S01]  /*0110*/  IMAD.MOV.U32 R2, RZ, RZ, 0x1 ;  /* 0x00000001ff027424 */ /* 0x000fe200078e00ff */
[----:B------:R-:W-:Y:S06]  /*0120*/  BSSY.RECONVERGENT B0, `(.L_x_6) ;  /* 0x0000016000007945 */ /* 0x000fec0003800200 */
[----:B0-----:R-:W0:Y:S02]  /*0130*/  MUFU.RCP64H R3, R9 ;  /* 0x0000000900037308 */ /* 0x001e240000001800 */
[----:B0-----:R-:W-:-:S08]  /*0140*/  DFMA R10, -R8, R2, 1 ;  /* 0x3ff00000080a742b */ /* 0x001fd00000000102 */
[----:B------:R-:W-:-:S08]  /*0150*/  DFMA R10, R10, R10, R10 ;  /* 0x0000000a0a0a722b */ /* 0x000fd0000000000a */
[----:B------:R-:W-:-:S08]  /*0160*/  DFMA R10, R2, R10, R2 ;  /* 0x0000000a020a722b */ /* 0x000fd00000000002 */
[----:B------:R-:W-:-:S08]  /*0170*/  DFMA R2, -R8, R10, 1 ;  /* 0x3ff000000802742b */ /* 0x000fd0000000010a */
[----:B------:R-:W-:-:S08]  /*0180*/  DFMA R2, R10, R2, R10 ;  /* 0x000000020a02722b */ /* 0x000fd0000000000a */
[----:B--2---:R-:W-:Y:S01]  /*0190*/  DMUL R10, R4, R2 ;  /* 0x00000002040a7228 */ /* 0x004fe20000000000 */
[----:B------:R-:W-:-:S07]  /*01a0*/  FSETP.GEU.AND P1, PT, |R5|, 6.5827683646048100446e-37, PT ;  /* 0x036000000500780b */ /* 0x000fce0003f2e200 */
[----:B------:R-:W-:-:S08]  /*01b0*/  DFMA R12, -R8, R10, R4 ;  /* 0x0000000a080c722b */ /* 0x000fd00000000104 */
[----:B------:R-:W-:-:S10]  /*01c0*/  DFMA R2, R2, R12, R10 ;  /* 0x0000000c0202722b */ /* 0x000fd4000000000a */
[----:B------:R-:W-:-:S05]  /*01d0*/  FFMA R0, RZ, R9, R3 ;  /* 0x00000009ff007223 */ /* 0x000fca0000000003 */
[----:B------:R-:W-:-:S13]  /*01e0*/  FSETP.GT.AND P0, PT, |R0|, 1.469367938527859385e-39, PT ;  /* 0x001000000000780b */ /* 0x000fda0003f04200 */
[----:B------:R-:W-:Y:S05]  /*01f0*/  @P0 BRA P1, `(.L_x_7) ;  /* 0x0000000000200947 */ /* 0x000fea0000800000 */
[----:B------:R-:W-:Y:S01]  /*0200*/  IMAD.MOV.U32 R12, RZ, RZ, R4 ;  /* 0x000000ffff0c7224 */ /* 0x000fe200078e0004 */
[----:B------:R-:W-:Y:S01]  /*0210*/  MOV R0, 0x260 ;  /* 0x0000026000007802 */ /* 0x000fe20000000f00 */
[----:B------:R-:W-:Y:S02]  /*0220*/  IMAD.MOV.U32 R13, RZ, RZ, R5 ;  /* 0x000000ffff0d7224 */ /* 0x000fe400078e0005 */
[----:B------:R-:W-:Y:S02]  /*0230*/  IMAD.MOV.U32 R10, RZ, RZ, R8 ;  /* 0x000000ffff0a7224 */ /* 0x000fe400078e0008 */
[----:B------:R-:W-:-:S07]  /*0240*/  IMAD.MOV.U32 R11, RZ, RZ, R9 ;  /* 0x000000ffff0b7224 */ /* 0x000fce00078e0009 */
[----:B------:R-:W-:Y:S05]  /*0250*/  CALL.REL.NOINC `($__internal_0_$__cuda_sm20_div_rn_f64_full) ;  /* 0x0000000000747944 */ /* 0x000fea0003c00000 */
[----:B------:R-:W-:Y:S02]  /*0260*/  IMAD.MOV.U32 R2, RZ, RZ, R4 ;  /* 0x000000ffff027224 */ /* 0x000fe400078e0004 */
[----:B------:R-:W-:-:S07]  /*0270*/  IMAD.MOV.U32 R3, RZ, RZ, R5 ;  /* 0x000000ffff037224 */ /* 0x000fce00078e0005 */
.L_x_7:
[----:B------:R-:W-:Y:S05]  /*0280*/  BSYNC.RECONVERGENT B0 ;  /* 0x0000000000007941 */ /* 0x000fea0003800200 */
.L_x_6:
[----:B------:R-:W2:Y:S01]  /*0290*/  LDG.E.64 R10, desc[UR4][R6.64+0x8] ;  /* 0x00000804060a7981 */ /* 0x000ea2000c1e1b00 */
[----:B------:R-:W0:Y:S01]  /*02a0*/  MUFU.RCP64H R5, R9 ;  /* 0x0000000900057308 */ /* 0x000e220000001800 */
[----:B------:R-:W-:Y:S01]  /*02b0*/  IMAD.MOV.U32 R4, RZ, RZ, 0x1 ;  /* 0x00000001ff047424 */ /* 0x000fe200078e00ff */
[----:B------:R-:W-:Y:S01]  /*02c0*/  BSSY.RECONVERGENT B0, `(.L_x_8) ;  /* 0x0000014000007945 */ /* 0x000fe20003800200 */
[----:B------:R1:W-:Y:S04]  /*02d0*/  STG.E.64 desc[UR4][R6.64], R2 ;  /* 0x0000000206007986 */ /* 0x0003e8000c101b04 */
        /* <DEDUP_REMOVED lines=11> */
[----:B-1----:R-:W-:Y:S05]  /*0390*/  @P0 BRA P1, `(.L_x_9) ;  /* 0x0000000000180947 */ /* 0x002fea0000800000 */
[----:B------:R-:W-:Y:S01]  /*03a0*/  IMAD.MOV.U32 R12, RZ, RZ, R10 ;  /* 0x000000ffff0c7224 */ /* 0x000fe200078e000a */
[----:B------:R-:W-:Y:S01]  /*03b0*/  MOV R0, 0x400 ;  /* 0x0000040000007802 */ /* 0x000fe20000000f00 */
[----:B------:R-:W-:Y:S02]  /*03c0*/  IMAD.MOV.U32 R13, RZ, RZ, R11 ;  /* 0x000000ffff0d7224 */ /* 0x000fe400078e000b */
[----:B------:R-:W-:Y:S02]  /*03d0*/  IMAD.MOV.U32 R10, RZ, RZ, R8 ;  /* 0x000000ffff0a7224 */ /* 0x000fe400078e0008 */
[----:B------:R-:W-:-:S07]  /*03e0*/  IMAD.MOV.U32 R11, RZ, RZ, R9 ;  /* 0x000000ffff0b7224 */ /* 0x000fce00078e0009 */
[----:B------:R-:W-:Y:S05]  /*03f0*/  CALL.REL.NOINC `($__internal_0_$__cuda_sm20_div_rn_f64_full) ;  /* 0x00000000000c7944 */ /* 0x000fea0003c00000 */
.L_x_9:
[----:B------:R-:W-:Y:S05]  /*0400*/  BSYNC.RECONVERGENT B0 ;  /* 0x0000000000007941 */ /* 0x000fea0003800200 */
.L_x_8:
[----:B------:R-:W-:Y:S01]  /*0410*/  STG.E.64 desc[UR4][R6.64+0x8], R4 ;  /* 0x0000080406007986 */ /* 0x000fe2000c101b04 */
[----:B------:R-:W-:Y:S05]  /*0420*/  EXIT ;  /* 0x000000000000794d */ /* 0x000fea0003800000 */
        .weak           $__internal_0_$__cuda_sm20_div_rn_f64_full
        .type           $__internal_0_$__cuda_sm20_div_rn_f64_full,@function
        .size           $__internal_0_$__cuda_sm20_div_rn_f64_full,(.L_x_18 - $__internal_0_$__cuda_sm20_div_rn_f64_full)
$__internal_0_$__cuda_sm20_div_rn_f64_full:
[C---:B------:R-:W-:Y:S01]  /*0430*/  FSETP.GEU.AND P0, PT, |R11|.reuse, 1.469367938527859385e-39, PT ;  /* 0x001000000b00780b */ /* 0x040fe20003f0e200 */
[----:B------:R-:W-:Y:S01]  /*0440*/  IMAD.MOV.U32 R18, RZ, RZ, 0x1 ;  /* 0x00000001ff127424 */ /* 0x000fe200078e00ff */
[----:B------:R-:W-:Y:S01]  /*0450*/  LOP3.LUT R4, R11, 0x800fffff, RZ, 0xc0, !PT ;  /* 0x800fffff0b047812 */ /* 0x000fe200078ec0ff */
[----:B------:R-:W-:Y:S01]  /*0460*/  BSSY.RECONVERGENT B1, `(.L_x_10) ;  /* 0x0000055000017945 */ /* 0x000fe20003800200 */
[C---:B------:R-:W-:Y:S02]  /*0470*/  FSETP.GEU.AND P2, PT, |R13|.reuse, 1.469367938527859385e-39, PT ;  /* 0x001000000d00780b */ /* 0x040fe40003f4e200 */
[----:B------:R-:W-:Y:S01]  /*0480*/  LOP3.LUT R5, R4, 0x3ff00000, RZ, 0xfc, !PT ;  /* 0x3ff0000004057812 */ /* 0x000fe200078efcff */
[----:B------:R-:W-:Y:S01]  /*0490*/  IMAD.MOV.U32 R4, RZ, RZ, R10 ;  /* 0x000000ffff047224 */ /* 0x000fe200078e000a */
[----:B------:R-:W-:Y:S02]  /*04a0*/  LOP3.LUT R14, R13, 0x7ff00000, RZ, 0xc0, !PT ;  /* 0x7ff000000d0e7812 */ /* 0x000fe400078ec0ff */
[----:B------:R-:W-:-:S03]  /*04b0*/  LOP3.LUT R17, R11, 0x7ff00000, RZ, 0xc0, !PT ;  /* 0x7ff000000b117812 */ /* 0x000fc600078ec0ff */
[----:B------:R-:W-:Y:S01]  /*04c0*/  @!P0 DMUL R4, R10, 8.98846567431157953865e+307 ;  /* 0x7fe000000a048828 */ /* 0x000fe20000000000 */
[----:B------:R-:W-:-:S03]  /*04d0*/  ISETP.GE.U32.AND P1, PT, R14, R17, PT ;  /* 0x000000110e00720c */ /* 0x000fc60003f26070 */
[----:B------:R-:W-:Y:S01]  /*04e0*/  @!P2 LOP3.LUT R15, R11, 0x7ff00000, RZ, 0xc0, !PT ;  /* 0x7ff000000b0fa812 */ /* 0x000fe200078ec0ff */
[----:B------:R-:W-:Y:S01]  /*04f0*/  @!P2 IMAD.MOV.U32 R20, RZ, RZ, RZ ;  /* 0x000000ffff14a224 */ /* 0x000fe200078e00ff */
[----:B------:R-:W0:Y:S02]  /*0500*/  MUFU.RCP64H R19, R5 ;  /* 0x0000000500137308 */ /* 0x000e240000001800 */
[----:B------:R-:W-:Y:S01]  /*0510*/  @!P2 ISETP.GE.U32.AND P3, PT, R14, R15, PT ;  /* 0x0000000f0e00a20c */ /* 0x000fe20003f66070 */
[----:B------:R-:W-:-:S05]  /*0520*/  IMAD.MOV.U32 R15, RZ, RZ, 0x1ca00000 ;  /* 0x1ca00000ff0f7424 */ /* 0x000fca00078e00ff */
[----:B------:R-:W-:-:S04]  /*0530*/  @!P2 SEL R21, R15, 0x63400000, !P3 ;  /* 0x634000000f15a807 */ /* 0x000fc80005800000 */
[----:B------:R-:W-:-:S04]  /*0540*/  @!P2 LOP3.LUT R21, R21, 0x80000000, R13, 0xf8, !PT ;  /* 0x800000001515a812 */ /* 0x000fc800078ef80d */
[----:B------:R-:W-:Y:S01]  /*0550*/  @!P2 LOP3.LUT R21, R21, 0x100000, RZ, 0xfc, !PT ;  /* 0x001000001515a812 */ /* 0x000fe200078efcff */
[----:B0-----:R-:W-:-:S08]  /*0560*/  DFMA R2, R18, -R4, 1 ;  /* 0x3ff000001202742b */ /* 0x001fd00000000804 */
[----:B------:R-:W-:-:S08]  /*0570*/  DFMA R2, R2, R2, R2 ;  /* 0x000000020202722b */ /* 0x000fd00000000002 */
[----:B------:R-:W-:Y:S01]  /*0580*/  DFMA R18, R18, R2, R18 ;  /* 0x000000021212722b */ /* 0x000fe20000000012 */
[----:B------:R-:W-:Y:S01]  /*0590*/  SEL R3, R15, 0x63400000, !P1 ;  /* 0x634000000f037807 */ /* 0x000fe20004800000 */
[----:B------:R-:W-:-:S03]  /*05a0*/  IMAD.MOV.U32 R2, RZ, RZ, R12 ;  /* 0x000000ffff027224 */ /* 0x000fc600078e000c */
[----:B------:R-:W-:-:S03]  /*05b0*/  LOP3.LUT R3, R3, 0x800fffff, R13, 0xf8, !PT ;  /* 0x800fffff03037812 */ /* 0x000fc600078ef80d */
[----:B------:R-:W-:-:S03]  /*05c0*/  DFMA R22, R18, -R4, 1 ;  /* 0x3ff000001216742b */ /* 0x000fc60000000804 */
[----:B------:R-:W-:-:S05]  /*05d0*/  @!P2 DFMA R2, R2, 2, -R20 ;  /* 0x400000000202a82b */ /* 0x000fca0000000814 */
[----:B------:R-:W-:Y:S01]  /*05e0*/  DFMA R18, R18, R22, R18 ;  /* 0x000000161212722b */ /* 0x000fe20000000012 */
[----:B------:R-:W-:Y:S02]  /*05f0*/  IMAD.MOV.U32 R22, RZ, RZ, R14 ;  /* 0x000000ffff167224 */ /* 0x000fe400078e000e */
[----:B------:R-:W-:Y:S01]  /*0600*/  IMAD.MOV.U32 R23, RZ, RZ, R17 ;  /* 0x000000ffff177224 */ /* 0x000fe200078e0011 */
[----:B------:R-:W-:Y:S02]  /*0610*/  @!P0 LOP3.LUT R23, R5, 0x7ff00000, RZ, 0xc0, !PT ;  /* 0x7ff0000005178812 */ /* 0x000fe400078ec0ff */
[----:B------:R-:W-:Y:S02]  /*0620*/  @!P2 LOP3.LUT R22, R3, 0x7ff00000, RZ, 0xc0, !PT ;  /* 0x7ff000000316a812 */ /* 0x000fe400078ec0ff */
[----:B------:R-:W-:Y:S01]  /*0630*/  DMUL R20, R18, R2 ;  /* 0x0000000212147228 */ /* 0x000fe20000000000 */
[----:B------:R-:W-:Y:S02]  /*0640*/  VIADD R25, R23, 0xffffffff ;  /* 0xffffffff17197836 */ /* 0x000fe40000000000 */
[----:B------:R-:W-:-:S05]  /*0650*/  VIADD R24, R22, 0xffffffff ;  /* 0xffffffff16187836 */ /* 0x000fca0000000000 */
[----:B------:R-:W-:Y:S01]  /*0660*/  DFMA R16, R20, -R4, R2 ;  /* 0x800000041410722b */ /* 0x000fe20000000002 */
[----:B------:R-:W-:-:S04]  /*0670*/  ISETP.GT.U32.AND P0, PT, R24, 0x7feffffe, PT ;  /* 0x7feffffe1800780c */ /* 0x000fc80003f04070 */
[----:B------:R-:W-:-:S03]  /*0680*/  ISETP.GT.U32.OR P0, PT, R25, 0x7feffffe, P0 ;  /* 0x7feffffe1900780c */ /* 0x000fc60000704470 */
[----:B------:R-:W-:-:S10]  /*0690*/  DFMA R16, R18, R16, R20 ;  /* 0x000000101210722b */ /* 0x000fd40000000014 */
[----:B------:R-:W-:Y:S05]  /*06a0*/  @P0 BRA `(.L_x_11) ;  /* 0x00000000006c0947 */ /* 0x000fea0003800000 */
[----:B------:R-:W-:-:S04]  /*06b0*/  LOP3.LUT R13, R11, 0x7ff00000, RZ, 0xc0, !PT ;  /* 0x7ff000000b0d7812 */ /* 0x000fc800078ec0ff */
[CC--:B------:R-:W-:Y:S02]  /*06c0*/  VIADDMNMX R12, R14.reuse, -R13.reuse, 0xb9600000, !PT ;  /* 0xb96000000e0c7446 */ /* 0x0c0fe4000780090d */
[----:B------:R-:W-:Y:S02]  /*06d0*/  ISETP.GE.U32.AND P0, PT, R14, R13, PT ;  /* 0x0000000d0e00720c */ /* 0x000fe40003f06070 */
[----:B------:R-:W-:Y:S02]  /*06e0*/  VIMNMX R12, PT, PT, R12, 0x46a00000, PT ;  /* 0x46a000000c0c7848 */ /* 0x000fe40003fe0100 */
[----:B------:R-:W-:-:S05]  /*06f0*/  SEL R15, R15, 0x63400000, !P0 ;  /* 0x634000000f0f7807 */ /* 0x000fca0004000000 */
[----:B------:R-:W-:Y:S02]  /*0700*/  IMAD.IADD R18, R12, 0x1, -R15 ;  /* 0x000000010c127824 */ /* 0x000fe400078e0a0f */
[----:B------:R-:W-:Y:S02]  /*0710*/  IMAD.MOV.U32 R12, RZ, RZ, RZ ;  /* 0x000000ffff0c7224 */ /* 0x000fe400078e00ff */
[----:B------:R-:W-:-:S06]  /*0720*/  VIADD R13, R18, 0x7fe00000 ;  /* 0x7fe00000120d7836 */ /* 0x000fcc0000000000 */
[----:B------:R-:W-:-:S10]  /*0730*/  DMUL R14, R16, R12 ;  /* 0x0000000c100e7228 */ /* 0x000fd40000000000 */
[----:B------:R-:W-:-:S13]  /*0740*/  FSETP.GTU.AND P0, PT, |R15|, 1.469367938527859385e-39, PT ;  /* 0x001000000f00780b */ /* 0x000fda0003f0c200 */
[----:B------:R-:W-:Y:S05]  /*0750*/  @P0 BRA `(.L_x_12) ;  /* 0x0000000000940947 */ /* 0x000fea0003800000 */
[----:B------:R-:W-:Y:S01]  /*0760*/  DFMA R2, R16, -R4, R2 ;  /* 0x800000041002722b */ /* 0x000fe20000000002 */
[----:B------:R-:W-:-:S09]  /*0770*/  IMAD.MOV.U32 R12, RZ, RZ, RZ ;  /* 0x000000ffff0c7224 */ /* 0x000fd200078e00ff */
[C---:B------:R-:W-:Y:S02]  /*0780*/  FSETP.NEU.AND P0, PT, R3.reuse, RZ, PT ;  /* 0x000000ff0300720b */ /* 0x040fe40003f0d000 */
[----:B------:R-:W-:-:S04]  /*0790*/  LOP3.LUT R11, R3, 0x80000000, R11, 0x48, !PT ;  /* 0x80000000030b7812 */ /* 0x000fc800078e480b */
[----:B------:R-:W-:-:S07]  /*07a0*/  LOP3.LUT R13, R11, R13, RZ, 0xfc, !PT ;  /* 0x0000000d0b0d7212 */ /* 0x000fce00078efcff */
[----:B------:R-:W-:Y:S05]  /*07b0*/  @!P0 BRA `(.L_x_12) ;  /* 0x00000000007c8947 */ /* 0x000fea0003800000 */
[----:B------:R-:W-:Y:S01]  /*07c0*/  IMAD.MOV R3, RZ, RZ, -R18 ;  /* 0x000000ffff037224 */ /* 0x000fe200078e0a12 */
[----:B------:R-:W-:Y:S01]  /*07d0*/  DMUL.RP R12, R16, R12 ;  /* 0x0000000c100c7228 */ /* 0x000fe20000008000 */
[----:B------:R-:W-:-:S06]  /*07e0*/  IMAD.MOV.U32 R2, RZ, RZ, RZ ;  /* 0x000000ffff027224 */ /* 0x000fcc00078e00ff */
[----:B------:R-:W-:-:S03]  /*07f0*/  DFMA R2, R14, -R2, R16 ;  /* 0x800000020e02722b */ /* 0x000fc60000000010 */
[----:B------:R-:W-:-:S03]  /*0800*/  LOP3.LUT R11, R13, R11, RZ, 0x3c, !PT ;  /* 0x0000000b0d0b7212 */ /* 0x000fc600078e3cff */
[----:B------:R-:W-:-:S04]  /*0810*/  IADD3 R2, PT, PT, -R18, -0x43300000, RZ ;  /* 0xbcd0000012027810 */ /* 0x000fc80007ffe1ff */
[----:B------:R-:W-:-:S04]  /*0820*/  FSETP.NEU.AND P0, PT, |R3|, R2, PT ;  /* 0x000000020300720b */ /* 0x000fc80003f0d200 */
[----:B------:R-:W-:Y:S02]  /*0830*/  FSEL R14, R12, R14, !P0 ;  /* 0x0000000e0c0e7208 */ /* 0x000fe40004000000 */
[----:B------:R-:W-:Y:S01]  /*0840*/  FSEL R15, R11, R15, !P0 ;  /* 0x0000000f0b0f7208 */ /* 0x000fe20004000000 */
[----:B------:R-:W-:Y:S06]  /*0850*/  BRA `(.L_x_12) ;  /* 0x0000000000547947 */ /* 0x000fec0003800000 */
.L_x_11:
[----:B------:R-:W-:-:S14]  /*0860*/  DSETP.NAN.AND P0, PT, R12, R12, PT ;  /* 0x0000000c0c00722a */ /* 0x000fdc0003f08000 */
[----:B------:R-:W-:Y:S05]  /*0870*/  @P0 BRA `(.L_x_13) ;  /* 0x0000000000440947 */ /* 0x000fea0003800000 */
[----:B------:R-:W-:-:S14]  /*0880*/  DSETP.NAN.AND P0, PT, R10, R10, PT ;  /* 0x0000000a0a00722a */ /* 0x000fdc0003f08000 */
[----:B------:R-:W-:Y:S05]  /*0890*/  @P0 BRA `(.L_x_14) ;  /* 0x0000000000300947 */ /* 0x000fea0003800000 */
[----:B------:R-:W-:Y:S01]  /*08a0*/  ISETP.NE.AND P0, PT, R22, R23, PT ;  /* 0x000000171600720c */ /* 0x000fe20003f05270 */
[----:B------:R-:W-:Y:S02]  /*08b0*/  IMAD.MOV.U32 R14, RZ, RZ, 0x0 ;  /* 0x00000000ff0e7424 */ /* 0x000fe400078e00ff */
[----:B------:R-:W-:-:S10]  /*08c0*/  IMAD.MOV.U32 R15, RZ, RZ, -0x80000 ;  /* 0xfff80000ff0f7424 */ /* 0x000fd400078e00ff */
[----:B------:R-:W-:Y:S05]  /*08d0*/  @!P0 BRA `(.L_x_12) ;  /* 0x0000000000348947 */ /* 0x000fea0003800000 */
[----:B------:R-:W-:Y:S02]  /*08e0*/  ISETP.NE.AND P0, PT, R22, 0x7ff00000, PT ;  /* 0x7ff000001600780c */ /* 0x000fe40003f05270 */
[----:B------:R-:W-:Y:S02]  /*08f0*/  LOP3.LUT R15, R13, 0x80000000, R11, 0x48, !PT ;  /* 0x800000000d0f7812 */ /* 0x000fe400078e480b */
[----:B------:R-:W-:-:S13]  /*0900*/  ISETP.EQ.OR P0, PT, R23, RZ, !P0 ;  /* 0x000000ff1700720c */ /* 0x000fda0004702670 */
[----:B------:R-:W-:Y:S01]  /*0910*/  @P0 LOP3.LUT R2, R15, 0x7ff00000, RZ, 0xfc, !PT ;  /* 0x7ff000000f020812 */ /* 0x000fe200078efcff */
[----:B------:R-:W-:Y:S02]  /*0920*/  @!P0 IMAD.MOV.U32 R14, RZ, RZ, RZ ;  /* 0x000000ffff0e8224 */ /* 0x000fe400078e00ff */
[----:B------:R-:W-:Y:S02]  /*0930*/  @P0 IMAD.MOV.U32 R14, RZ, RZ, RZ ;  /* 0x000000ffff0e0224 */ /* 0x000fe400078e00ff */
[----:B------:R-:W-:Y:S01]  /*0940*/  @P0 IMAD.MOV.U32 R15, RZ, RZ, R2 ;  /* 0x000000ffff0f0224 */ /* 0x000fe200078e0002 */
[----:B------:R-:W-:Y:S06]  /*0950*/  BRA `(.L_x_12) ;  /* 0x0000000000147947 */ /* 0x000fec0003800000 */
.L_x_14:
[----:B------:R-:W-:Y:S01]  /*0960*/  LOP3.LUT R15, R11, 0x80000, RZ, 0xfc, !PT ;  /* 0x000800000b0f7812 */ /* 0x000fe200078efcff */
[----:B------:R-:W-:Y:S01]  /*0970*/  IMAD.MOV.U32 R14, RZ, RZ, R10 ;  /* 0x000000ffff0e7224 */ /* 0x000fe200078e000a */
[----:B------:R-:W-:Y:S06]  /*0980*/  BRA `(.L_x_12) ;  /* 0x0000000000087947 */ /* 0x000fec0003800000 */
.L_x_13:
[----:B------:R-:W-:Y:S01]  /*0990*/  LOP3.LUT R15, R13, 0x80000, RZ, 0xfc, !PT ;  /* 0x000800000d0f7812 */ /* 0x000fe200078efcff */
[----:B------:R-:W-:-:S07]  /*09a0*/  IMAD.MOV.U32 R14, RZ, RZ, R12 ;  /* 0x000000ffff0e7224 */ /* 0x000fce00078e000c */
.L_x_12:
[----:B------:R-:W-:Y:S05]  /*09b0*/  BSYNC.RECONVERGENT B1 ;  /* 0x0000000000017941 */ /* 0x000fea0003800200 */
.L_x_10:
[----:B------:R-:W-:Y:S02]  /*09c0*/  IMAD.MOV.U32 R2, RZ, RZ, R0 ;  /* 0x000000ffff027224 */ /* 0x000fe400078e0000 */
[----:B------:R-:W-:Y:S02]  /*09d0*/  IMAD.MOV.U32 R3, RZ, RZ, 0x0 ;  /* 0x00000000ff037424 */ /* 0x000fe400078e00ff */
[----:B------:R-:W-:Y:S02]  /*09e0*/  IMAD.MOV.U32 R4, RZ, RZ, R14 ;  /* 0x000000ffff047224 */ /* 0x000fe400078e000e */
[----:B------:R-:W-:Y:S01]  /*09f0*/  IMAD.MOV.U32 R5, RZ, RZ, R15 ;  /* 0x000000ffff057224 */ /* 0x000fe200078e000f */
[----:B------:R-:W-:Y:S06]  /*0a00*/  RET.REL.NODEC R2 `(_Z24finalize_clusters_kernelP7clusteri) ;  /* 0xfffffff4027c7950 */ /* 0x000fec0003c3ffff */
.L_x_15:
        /* <DEDUP_REMOVED lines=15> */
.L_x_18:


//--------------------- .text._Z26accumulate_clusters_kernelPK11observationP7clustermi --------------------------
	.section	.text._Z26accumulate_clusters_kernelPK11observationP7clustermi,"ax",@progbits
	.align	128
        .global         _Z26accumulate_clusters_kernelPK11observationP7clustermi
        .type           _Z26accumulate_clusters_kernelPK11observationP7clustermi,@function
        .size           _Z26accumulate_clusters_kernelPK11observationP7clustermi,(.L_x_21 - _Z26accumulate_clusters_kernelPK11observationP7clustermi)
        .other          _Z26accumulate_clusters_kernelPK11observationP7clustermi,@"STO_CUDA_ENTRY STV_DEFAULT"
_Z26accumulate_clusters_kernelPK11observationP7clustermi:
.text._Z26accumulate_clusters_kernelPK11observationP7clustermi:
        /* <DEDUP_REMOVED lines=10> */
[----:B------:R-:W0:Y:S01]  /*00a0*/  LDC.64 R4, c[0x0][0x380] ;  /* 0x0000e000ff047b82 */ /* 0x000e220000000a00 */
[----:B------:R-:W1:Y:S01]  /*00b0*/  LDCU.64 UR4, c[0x0][0x358] ;  /* 0x00006b00ff0477ac */ /* 0x000e620008000a00 */
[----:B------:R-:W-:Y:S01]  /*00c0*/  IMAD R7, R3, 0x18, RZ ;  /* 0x0000001803077824 */ /* 0x000fe200078e02ff */
[----:B------:R-:W2:Y:S01]  /*00d0*/  LDCU UR6, c[0x0][0x398] ;  /* 0x00007300ff0677ac */ /* 0x000ea20008000800 */
[----:B0-----:R-:W-:-:S04]  /*00e0*/  IMAD.WIDE.U32 R2, R2, 0x18, R4 ;  /* 0x0000001802027825 */ /* 0x001fc800078e0004 */
[----:B------:R-:W-:-:S05]  /*00f0*/  IMAD.IADD R3, R3, 0x1, R7 ;  /* 0x0000000103037824 */ /* 0x000fca00078e0207 */
[----:B-1----:R-:W2:Y:S02]  /*0100*/  LDG.E R9, desc[UR4][R2.64+0x10] ;  /* 0x0000100402097981 */ /* 0x002ea4000c1e1900 */
[----:B--2---:R-:W-:-:S04]  /*0110*/  ISETP.GE.AND P0, PT, R9, UR6, PT ;  /* 0x0000000609007c0c */ /* 0x004fc8000bf06270 */
[----:B------:R-:W-:-:S13]  /*0120*/  ISETP.LT.OR P0, PT, R9, RZ, P0 ;  /* 0x000000ff0900720c */ /* 0x000fda0000701670 */
[----:B------:R-:W-:Y:S05]  /*0130*/  @P0 EXIT ;  /* 0x000000000000094d */ /* 0x000fea0003800000 */
[----:B------:R-:W2:Y:S01]  /*0140*/  LDG.E.64 R6, desc[UR4][R2.64] ;  /* 0x0000000402067981 */ /* 0x000ea2000c1e1b00 */
[----:B------:R-:W0:Y:S02]  /*0150*/  LDC.64 R4, c[0x0][0x388] ;  /* 0x0000e200ff047b82 */ /* 0x000e240000000a00 */
[----:B0-----:R-:W-:-:S05]  /*0160*/  IMAD.WIDE.U32 R4, R9, 0x18, R4 ;  /* 0x0000001809047825 */ /* 0x001fca00078e0004 */
[----:B--2---:R-:W-:Y:S04]  /*0170*/  REDG.E.ADD.F64.RN.STRONG.GPU desc[UR4][R4.64], R6 ;  /* 0x00000006040079a6 */ /* 0x004fe8000c12ff04 */
[----:B------:R-:W2:Y:S01]  /*0180*/  LDG.E.64 R8, desc[UR4][R2.64+0x8] ;  /* 0x0000080402087981 */ /* 0x000ea2000c1e1b00 */
[----:B------:R-:W-:Y:S01]  /*0190*/  HFMA2 R10, -RZ, RZ, 0, 5.9604644775390625e-08 ;  /* 0x00000001ff0a7431 */ /* 0x000fe200000001ff */
[----:B------:R-:W-:Y:S02]  /*01a0*/  MOV R11, 0x0 ;  /* 0x00000000000b7802 */ /* 0x000fe40000000f00 */
[----:B--2---:R-:W-:Y:S04]  /*01b0*/  REDG.E.ADD.F64.RN.STRONG.GPU desc[UR4][R4.64+0x8], R8 ;  /* 0x00000808040079a6 */ /* 0x004fe8000c12ff04 */
[----:B------:R-:W-:Y:S01]  /*01c0*/  REDG.E.ADD.64.STRONG.GPU desc[UR4][R4.64+0x10], R10 ;  /* 0x0000100a0400798e */ /* 0x000fe2000c12e504 */
[----:B------:R-:W-:Y:S05]  /*01d0*/  EXIT ;  /* 0x000000000000794d */ /* 0x000fea0003800000 */
.L_x_16:
        /* <DEDUP_REMOVED lines=10> */
.L_x_21:


//--------------------- .text._Z21reset_clusters_kernelP7clusteri --------------------------
	.section	.text._Z21reset_clusters_kernelP7clusteri,"ax",@progbits
	.align	128
        .global         _Z21reset_clusters_kernelP7clusteri
        .type           _Z21reset_clusters_kernelP7clusteri,@function
        .size           _Z21reset_clusters_kernelP7clusteri,(.L_x_22 - _Z21reset_clusters_kernelP7clusteri)
        .other          _Z21reset_clusters_kernelP7clusteri,@"STO_CUDA_ENTRY STV_DEFAULT"
_Z21reset_clusters_kernelP7clusteri:
.text._Z21reset_clusters_kernelP7clusteri:
        /* <DEDUP_REMOVED lines=11> */
[----:B-1----:R-:W-:Y:S04]  /*00b0*/  STG.E.64 desc[UR4][R2.64], RZ ;  /* 0x000000ff02007986 */ /* 0x002fe8000c101b04 */
[----:B------:R-:W-:Y:S04]  /*00c0*/  STG.E.64 desc[UR4][R2.64+0x8], RZ ;  /* 0x000008ff02007986 */ /* 0x000fe8000c101b04 */
[----:B------:R-:W-:Y:S01]  /*00d0*/  STG.E.64 desc[UR4][R2.64+0x10], RZ ;  /* 0x000010ff02007986 */ /* 0x000fe2000c101b04 */
[----:B------:R-:W-:Y:S05]  /*00e0*/  EXIT ;  /* 0x000000000000794d */ /* 0x000fea0003800000 */
.L_x_17:
        /* <DEDUP_REMOVED lines=9> */
.L_x_22:


//--------------------- .nv.shared.reserved.0     --------------------------
	.section	.nv.shared.reserved.0,"aw",@nobits
	.weak		__nv_reservedSMEM_offset_0_alias
	.size		__nv_reservedSMEM_offset_0_alias, 0, 64
	.other		__nv_reservedSMEM_offset_0_alias,@"STO_CUDA_RESERVED_SHARED STV_DEFAULT"
__nv_reservedSMEM_offset_0_alias:
	.zero		0
	.zero		64


//--------------------- .nv.constant0._Z22assign_clusters_kernelP11observationPK7clusterimPj --------------------------
	.section	.nv.constant0._Z22assign_clusters_kernelP11observationPK7clusterimPj,"a",@progbits
	.sectionflags	@""
	.align	4
.nv.constant0._Z22assign_clusters_kernelP11observationPK7clusterimPj:
	.zero		936


//--------------------- .nv.constant0._Z24finalize_clusters_kernelP7clusteri --------------------------
	.section	.nv.constant0._Z24finalize_clusters_kernelP7clusteri,"a",@progbits
	.sectionflags	@""
	.align	4
.nv.constant0._Z24finalize_clusters_kernelP7clusteri:
	.zero		908


//--------------------- .nv.constant0._Z26accumulate_clusters_kernelPK11observationP7clustermi --------------------------
	.section	.nv.constant0._Z26accumulate_clusters_kernelPK11observationP7clustermi,"a",@progbits
	.sectionflags	@""
	.align	4
.nv.constant0._Z26accumulate_clusters_kernelPK11observationP7clustermi:
	.zero		924


//--------------------- .nv.constant0._Z21reset_clusters_kernelP7clusteri --------------------------
	.section	.nv.constant0._Z21reset_clusters_kernelP7clusteri,"a",@progbits
	.sectionflags	@""
	.align	4
.nv.constant0._Z21reset_clusters_kernelP7clusteri:
	.zero		908


//--------------------- SYMBOLS --------------------------

	.type		.nv.reservedSmem.offset0,@object
	.size		.nv.reservedSmem.offset0,0x4
